// auto-generated by cutlass_sweep.gemm — config: {"arch": "sm_90", "cluster_m": 1, "cluster_n": 1, "dtype": "bf16", "dtype_b": "bf16", "layout": "nt", "stages": 6, "tile_k": 64, "tile_m": 256, "tile_n": 256}
#include "cutlass/cutlass.h"
#include "cutlass/gemm/collective/collective_builder.hpp"
#include "cutlass/gemm/device/gemm_universal_adapter.h"
#include "cutlass/gemm/kernel/gemm_universal.hpp"
#include "cutlass/epilogue/collective/collective_builder.hpp"

using ElemA = cutlass::bfloat16_t;
using ElemB = cutlass::bfloat16_t;
using ElemCD = cutlass::bfloat16_t;
using Acc  = float;
using TileShape    = cute::Shape<cute::_256, cute::_256, cute::_64>;
using ClusterShape = cute::Shape<cute::_1, cute::_1, cute::_1>;

using CollectiveEpilogue = typename cutlass::epilogue::collective::CollectiveBuilder<
    cutlass::arch::Sm90, cutlass::arch::OpClassTensorOp,
    TileShape, ClusterShape,
    cutlass::epilogue::collective::EpilogueTileAuto,
    Acc, Acc,
    ElemCD, cutlass::layout::RowMajor, 128 / cutlass::sizeof_bits<ElemCD>::value,
    ElemCD, cutlass::layout::RowMajor, 128 / cutlass::sizeof_bits<ElemCD>::value,
    cutlass::epilogue::collective::EpilogueScheduleAuto
  >::CollectiveOp;

using CollectiveMainloop = typename cutlass::gemm::collective::CollectiveBuilder<
    cutlass::arch::Sm90, cutlass::arch::OpClassTensorOp,
    ElemA, cutlass::layout::RowMajor, 128 / cutlass::sizeof_bits<ElemA>::value,
    ElemB, cutlass::layout::ColumnMajor, 128 / cutlass::sizeof_bits<ElemB>::value,
    Acc,
    TileShape, ClusterShape,
    cutlass::gemm::collective::StageCount<6>,
    cutlass::gemm::collective::KernelScheduleAuto
  >::CollectiveOp;

using GemmKernel = cutlass::gemm::kernel::GemmUniversal<
    cute::Shape<int,int,int,int>,
    CollectiveMainloop,
    CollectiveEpilogue
>;
using Gemm = cutlass::gemm::device::GemmUniversalAdapter<GemmKernel>;

// Force the device kernel symbol into the cubin without needing a host main.
auto* _anchor = &cutlass::device_kernel<GemmKernel>;


// ===== COMPILED SASS (sm_90a) =====

	.target	sm_90a

	.elftype	@"ET_EXEC"


//--------------------- .note.nv.tkinfo           --------------------------
	.section	.note.nv.tkinfo,"",@"SHT_NOTE"
	.sectionflags	@"SHF_NOTE_NV_TKINFO"
	.tkinfo
        /*0018*/ 	.word	0x00000002
        /*0030*/ 	.string	""
        /*0030*/ 	.string	"ptxas"
        /*0030*/ 	.string	"Cuda compilation tools, release 13.0, V13.0.88"
        /*0030*/ 	.string	"Build cuda_13.0.r13.0/compiler.36424714_0"
        /*0030*/ 	.string	"-arch sm_90a -m 64 "



//--------------------- .note.nv.cuinfo           --------------------------
	.section	.note.nv.cuinfo,"",@"SHT_NOTE"
	.sectionflags	@"SHF_NOTE_NV_CUINFO"
        /*0018*/ 	.short	0x0002
        /*001a*/ 	.short	0x005a
        /*001c*/ 	.short	0x0082
	.zero		2


//--------------------- .nv.info                  --------------------------
	.section	.nv.info,"",@"SHT_CUDA_INFO"
	.align	4


	//----- nvinfo : EIATTR_REGCOUNT
	.align		4
        /*0000*/ 	.byte	0x04, 0x2f
        /*0002*/ 	.short	(.L_15 - .L_14)
	.align		4
.L_14:
        /*0004*/ 	.word	index@(_ZN7cutlass13device_kernelINS_4gemm6kernel13GemmUniversalIN4cute5tupleIJiiiiEEENS1_10collective13CollectiveMmaINS1_34MainloopSm90TmaGmmaWarpSpecializedILi6ENS5_IJNS4_1CILi1EEESB_SB_EEENS1_35KernelTmaWarpSpecializedCooperativeEEENS5_IJNSA_ILi256EEESF_NSA_ILi64EEEEEENS_10bfloat16_tENS5_IJlSB_lEEESI_SJ_NS4_8TiledMMAINS4_8MMA_AtomIJNS4_4SM904GMMA28MMA_64x256x16_F32BF16BF16_SSILNSN_5MajorE0ELSP_0ELNSN_7ScaleInE1ELSQ_1EEEEEENS4_6LayoutINS5_IJNSA_ILi2EEESB_SB_EEENS5_IJSB_NSA_ILi0EEESW_EEEEENS5_IJNS4_10UnderscoreESZ_SZ_EEEEENS4_13SM90_TMA_LOADENS4_14ComposedLayoutINS4_7SwizzleILi3ELi4ELi3EEENS4_18smem_ptr_flag_bitsILi16EEENST_INS5_IJNSA_ILi8EEESG_EEENS5_IJSG_SB_EEEEEEEvNS4_8identityES12_S1C_vS1D_EENS_8epilogue10collective6detail29Sm90TmaWarpSpecializedAdapterINS1G_15DefaultEpilogueISI_SJ_SJ_NS1F_6thread17LinearCombinationISI_Li1EffLNS1K_9ScaleType4KindE0ELNS_15FloatRoundStyleE2ESI_EENS1_15EpilogueDefaultEEEEEvvEEEEvNT_6ParamsE)
        /*0008*/ 	.word	0x000000a8


	//----- nvinfo : EIATTR_FRAME_SIZE
	.align		4
.L_15:
        /*000c*/ 	.byte	0x04, 0x11
        /*000e*/ 	.short	(.L_17 - .L_16)
	.align		4
.L_16:
        /*0010*/ 	.word	index@(_ZN7cutlass13device_kernelINS_4gemm6kernel13GemmUniversalIN4cute5tupleIJiiiiEEENS1_10collective13CollectiveMmaINS1_34MainloopSm90TmaGmmaWarpSpecializedILi6ENS5_IJNS4_1CILi1EEESB_SB_EEENS1_35KernelTmaWarpSpecializedCooperativeEEENS5_IJNSA_ILi256EEESF_NSA_ILi64EEEEEENS_10bfloat16_tENS5_IJlSB_lEEESI_SJ_NS4_8TiledMMAINS4_8MMA_AtomIJNS4_4SM904GMMA28MMA_64x256x16_F32BF16BF16_SSILNSN_5MajorE0ELSP_0ELNSN_7ScaleInE1ELSQ_1EEEEEENS4_6LayoutINS5_IJNSA_ILi2EEESB_SB_EEENS5_IJSB_NSA_ILi0EEESW_EEEEENS5_IJNS4_10UnderscoreESZ_SZ_EEEEENS4_13SM90_TMA_LOADENS4_14ComposedLayoutINS4_7SwizzleILi3ELi4ELi3EEENS4_18smem_ptr_flag_bitsILi16EEENST_INS5_IJNSA_ILi8EEESG_EEENS5_IJSG_SB_EEEEEEEvNS4_8identityES12_S1C_vS1D_EENS_8epilogue10collective6detail29Sm90TmaWarpSpecializedAdapterINS1G_15DefaultEpilogueISI_SJ_SJ_NS1F_6thread17LinearCombinationISI_Li1EffLNS1K_9ScaleType4KindE0ELNS_15FloatRoundStyleE2ESI_EENS1_15EpilogueDefaultEEEEEvvEEEEvNT_6ParamsE)
        /*0014*/ 	.word	0x00000788


	//----- nvinfo : EIATTR_MIN_STACK_SIZE
	.align		4
.L_17:
        /*0018*/ 	.byte	0x04, 0x12
        /*001a*/ 	.short	(.L_19 - .L_18)
	.align		4
.L_18:
        /*001c*/ 	.word	index@(_ZN7cutlass13device_kernelINS_4gemm6kernel13GemmUniversalIN4cute5tupleIJiiiiEEENS1_10collective13CollectiveMmaINS1_34MainloopSm90TmaGmmaWarpSpecializedILi6ENS5_IJNS4_1CILi1EEESB_SB_EEENS1_35KernelTmaWarpSpecializedCooperativeEEENS5_IJNSA_ILi256EEESF_NSA_ILi64EEEEEENS_10bfloat16_tENS5_IJlSB_lEEESI_SJ_NS4_8TiledMMAINS4_8MMA_AtomIJNS4_4SM904GMMA28MMA_64x256x16_F32BF16BF16_SSILNSN_5MajorE0ELSP_0ELNSN_7ScaleInE1ELSQ_1EEEEEENS4_6LayoutINS5_IJNSA_ILi2EEESB_SB_EEENS5_IJSB_NSA_ILi0EEESW_EEEEENS5_IJNS4_10UnderscoreESZ_SZ_EEEEENS4_13SM90_TMA_LOADENS4_14ComposedLayoutINS4_7SwizzleILi3ELi4ELi3EEENS4_18smem_ptr_flag_bitsILi16EEENST_INS5_IJNSA_ILi8EEESG_EEENS5_IJSG_SB_EEEEEEEvNS4_8identityES12_S1C_vS1D_EENS_8epilogue10collective6detail29Sm90TmaWarpSpecializedAdapterINS1G_15DefaultEpilogueISI_SJ_SJ_NS1F_6thread17LinearCombinationISI_Li1EffLNS1K_9ScaleType4KindE0ELNS_15FloatRoundStyleE2ESI_EENS1_15EpilogueDefaultEEEEEvvEEEEvNT_6ParamsE)
        /*0020*/ 	.word	0x00000788
.L_19:


//--------------------- .nv.compat                --------------------------
	.section	.nv.compat,"",@"SHT_CUDA_COMPAT_INFO"
	.align	4
        /*0000*/ 	.byte	0x02, 0x09, 0x01, 0x00, 0x02, 0x02, 0x04, 0x00, 0x02, 0x05, 0x05, 0x00, 0x03, 0x07, 0x01, 0x01
        /*0010*/ 	.byte	0x02, 0x03, 0x01, 0x00, 0x02, 0x06, 0x01, 0x00, 0x04, 0x0b, 0x08, 0x00, 0x00, 0x00, 0x00, 0x00
        /*0020*/ 	.byte	0x00, 0x00, 0x00, 0x00


//--------------------- .nv.info._ZN7cutlass13device_kernelINS_4gemm6kernel13GemmUniversalIN4cute5tupleIJiiiiEEENS1_10collective13CollectiveMmaINS1_34MainloopSm90TmaGmmaWarpSpecializedILi6ENS5_IJNS4_1CILi1EEESB_SB_EEENS1_35KernelTmaWarpSpecializedCooperativeEEENS5_IJNSA_ILi256EEESF_NSA_ILi64EEEEEENS_10bfloat16_tENS5_IJlSB_lEEESI_SJ_NS4_8TiledMMAINS4_8MMA_AtomIJNS4_4SM904GMMA28MMA_64x256x16_F32BF16BF16_SSILNSN_5MajorE0ELSP_0ELNSN_7ScaleInE1ELSQ_1EEEEEENS4_6LayoutINS5_IJNSA_ILi2EEESB_SB_EEENS5_IJSB_NSA_ILi0EEESW_EEEEENS5_IJNS4_10UnderscoreESZ_SZ_EEEEENS4_13SM90_TMA_LOADENS4_14ComposedLayoutINS4_7SwizzleILi3ELi4ELi3EEENS4_18smem_ptr_flag_bitsILi16EEENST_INS5_IJNSA_ILi8EEESG_EEENS5_IJSG_SB_EEEEEEEvNS4_8identityES12_S1C_vS1D_EENS_8epilogue10collective6detail29Sm90TmaWarpSpecializedAdapterINS1G_15DefaultEpilogueISI_SJ_SJ_NS1F_6thread17LinearCombinationISI_Li1EffLNS1K_9ScaleType4KindE0ELNS_15FloatRoundStyleE2ESI_EENS1_15EpilogueDefaultEEEEEvvEEEEvNT_6ParamsE --------------------------
	.section	.nv.info._ZN7cutlass13device_kernelINS_4gemm6kernel13GemmUniversalIN4cute5tupleIJiiiiEEENS1_10collective13CollectiveMmaINS1_34MainloopSm90TmaGmmaWarpSpecializedILi6ENS5_IJNS4_1CILi1EEESB_SB_EEENS1_35KernelTmaWarpSpecializedCooperativeEEENS5_IJNSA_ILi256EEESF_NSA_ILi64EEEEEENS_10bfloat16_tENS5_IJlSB_lEEESI_SJ_NS4_8TiledMMAINS4_8MMA_AtomIJNS4_4SM904GMMA28MMA_64x256x16_F32BF16BF16_SSILNSN_5MajorE0ELSP_0ELNSN_7ScaleInE1ELSQ_1EEEEEENS4_6LayoutINS5_IJNSA_ILi2EEESB_SB_EEENS5_IJSB_NSA_ILi0EEESW_EEEEENS5_IJNS4_10UnderscoreESZ_SZ_EEEEENS4_13SM90_TMA_LOADENS4_14ComposedLayoutINS4_7SwizzleILi3ELi4ELi3EEENS4_18smem_ptr_flag_bitsILi16EEENST_INS5_IJNSA_ILi8EEESG_EEENS5_IJSG_SB_EEEEEEEvNS4_8identityES12_S1C_vS1D_EENS_8epilogue10collective6detail29Sm90TmaWarpSpecializedAdapterINS1G_15DefaultEpilogueISI_SJ_SJ_NS1F_6thread17LinearCombinationISI_Li1EffLNS1K_9ScaleType4KindE0ELNS_15FloatRoundStyleE2ESI_EENS1_15EpilogueDefaultEEEEEvvEEEEvNT_6ParamsE,"",@"SHT_CUDA_INFO"
	.sectionflags	@""
	.align	4


	//----- nvinfo : EIATTR_CUDA_API_VERSION
	.align		4
        /*0000*/ 	.byte	0x04, 0x37
        /*0002*/ 	.short	(.L_21 - .L_20)
.L_20:
        /*0004*/ 	.word	0x00000082


	//----- nvinfo : EIATTR_KPARAM_INFO
	.align		4
.L_21:
        /*0008*/ 	.byte	0x04, 0x17
        /*000a*/ 	.short	(.L_23 - .L_22)
.L_22:
        /*000c*/ 	.word	0x00000000
        /*0010*/ 	.short	0x0000
        /*0012*/ 	.short	0x0070
        /*0014*/ 	.byte	0x00, 0xf0, 0x01, 0x10


	//----- nvinfo : EIATTR_SPARSE_MMA_MASK
	.align		4
.L_23:
        /*0018*/ 	.byte	0x03, 0x50
        /*001a*/ 	.short	0x0000


	//----- nvinfo : EIATTR_MAXREG_COUNT
	.align		4
        /*001c*/ 	.byte	0x03, 0x1b
        /*001e*/ 	.short	0x00a8


	//----- nvinfo : EIATTR_NUM_BARRIERS
	.align		4
        /*0020*/ 	.byte	0x02, 0x4c
        /*0022*/ 	.byte	0x01
	.zero		1


	//----- nvinfo : EIATTR_EXTERNS
	.align		4
        /*0024*/ 	.byte	0x04, 0x0f
        /*0026*/ 	.short	(.L_25 - .L_24)


	//   ....[0]....
	.align		4
.L_24:
        /*0028*/ 	.word	index@(__assertfail)


	//----- nvinfo : EIATTR_ANNOTATIONS
	.align		4
.L_25:
        /*002c*/ 	.byte	0x04, 0x55
        /*002e*/ 	.short	(.L_27 - .L_26)


	//   ....[0]....
.L_26:
        /*0030*/ 	.word	0x00000001
        /*0034*/ 	.byte	0xe0, 0x06, 0x00, 0x00, 0x01, 0x00, 0x00, 0x00, 0x00, 0x07, 0x00, 0x00, 0x01, 0x00, 0x00, 0x00
        /* <DEDUP_REMOVED lines=713> */
        /*2cd4*/ 	.byte	0x20, 0xae, 0x01, 0x00, 0x01, 0x00, 0x00, 0x00, 0x40, 0xae, 0x01, 0x00


	//----- nvinfo : EIATTR_MERCURY_ISA_VERSION
	.align		4
.L_27:
        /*2ce0*/ 	.byte	0x03, 0x5f
        /*2ce2*/ 	.short	0x0101


	//----- nvinfo : EIATTR_INT_WARP_WIDE_INSTR_OFFSETS
	.align		4
        /*2ce4*/ 	.byte	0x04, 0x31
        /*2ce6*/ 	.short	(.L_29 - .L_28)


	//   ....[0]....
.L_28:
        /*2ce8*/ 	.word	0x00000540


	//   ....[1]....
        /*2cec*/ 	.word	0x00000550


	//   ....[2]....
        /*2cf0*/ 	.word	0x000005e0


	//----- nvinfo : EIATTR_COOP_GROUP_MASK_REGIDS
	.align		4
.L_29:
        /*2cf4*/ 	.byte	0x04, 0x29
        /*2cf6*/ 	.short	(.L_31 - .L_30)


	//   ....[0]....
.L_30:
        /*2cf8*/ 	.word	0xffffffff


	//   ....[1]....
        /*2cfc*/ 	.word	0xffffffff


	//   ....[2]....
        /*2d00*/ 	.word	0xffffffff


	//   ....[3]....
        /*2d04*/ 	.word	0xffffffff


	//   ....[4]....
        /*2d08*/ 	.word	0xffffffff


	//----- nvinfo : EIATTR_COOP_GROUP_INSTR_OFFSETS
	.align		4
.L_31:
        /*2d0c*/ 	.byte	0x04, 0x28
        /*2d0e*/ 	.short	(.L_33 - .L_32)


	//   ....[0]....
.L_32:
        /*2d10*/ 	.word	0x00000070


	//   ....[1]....
        /*2d14*/ 	.word	0x00000080


	//   ....[2]....
        /*2d18*/ 	.word	0x000001a0


	//   ....[3]....
        /*2d1c*/ 	.word	0x000003f0


	//   ....[4]....
        /*2d20*/ 	.word	0x000011b0


	//----- nvinfo : EIATTR_REG_RECONFIG
	.align		4
.L_33:
        /*2d24*/ 	.byte	0x01, 0x54
	.zero		2


	//----- nvinfo : EIATTR_SYSCALL_OFFSETS
	.align		4
        /*2d28*/ 	.byte	0x04, 0x46
        /*2d2a*/ 	.short	(.L_35 - .L_34)


	//   ....[0]....
.L_34:
        /*2d2c*/ 	.word	0x00001360


	//----- nvinfo : EIATTR_MBARRIER_INSTR_OFFSETS
	.align		4
.L_35:
        /*2d30*/ 	.byte	0x04, 0x39
        /*2d32*/ 	.short	(.L_37 - .L_36)


	//   ....[0]....
.L_36:
        /*2d34*/ 	.word	0x00000320
        /*2d38*/ 	.word	0x000000ff
        /*2d3c*/ 	.word	0x00000000
        /*2d40*/ 	.short	0x0100
        /*2d42*/ 	.byte	0x08
	.zero		1


	//   ....[1]....
        /*2d44*/ 	.word	0x00000330
        /*2d48*/ 	.word	0x000000ff
        /*2d4c*/ 	.word	0x00000030
        /*2d50*/ 	.short	0x0100
        /*2d52*/ 	.byte	0x08
	.zero		1


	//   ....[2]....
        /*2d54*/ 	.word	0x00000340
        /*2d58*/ 	.word	0x000000ff
        /*2d5c*/ 	.word	0x00000008
        /*2d60*/ 	.short	0x0100
        /*2d62*/ 	.byte	0x08
	.zero		1


	//   ....[3]....
        /*2d64*/ 	.word	0x00000350
        /*2d68*/ 	.word	0x000000ff
        /*2d6c*/ 	.word	0x00000038
        /*2d70*/ 	.short	0x0100
        /*2d72*/ 	.byte	0x08
	.zero		1


	//   ....[4]....
        /*2d74*/ 	.word	0x00000360
        /*2d78*/ 	.word	0x000000ff
        /*2d7c*/ 	.word	0x00000010
        /*2d80*/ 	.short	0x0100
        /*2d82*/ 	.byte	0x08
	.zero		1


	//   ....[5]....
        /*2d84*/ 	.word	0x00000370
        /*2d88*/ 	.word	0x000000ff
        /*2d8c*/ 	.word	0x00000040
        /*2d90*/ 	.short	0x0100
        /*2d92*/ 	.byte	0x08
	.zero		1


	//   ....[6]....
        /*2d94*/ 	.word	0x00000380
        /*2d98*/ 	.word	0x000000ff
        /*2d9c*/ 	.word	0x00000018
        /*2da0*/ 	.short	0x0100
        /*2da2*/ 	.byte	0x08
	.zero		1


	//   ....[7]....
        /*2da4*/ 	.word	0x00000390
        /*2da8*/ 	.word	0x000000ff
        /*2dac*/ 	.word	0x00000048
        /*2db0*/ 	.short	0x0100
        /*2db2*/ 	.byte	0x08
	.zero		1


	//   ....[8]....
        /*2db4*/ 	.word	0x000003a0
        /*2db8*/ 	.word	0x000000ff
        /*2dbc*/ 	.word	0x00000020
        /*2dc0*/ 	.short	0x0100
        /*2dc2*/ 	.byte	0x08
	.zero		1


	//   ....[9]....
        /*2dc4*/ 	.word	0x000003b0
        /*2dc8*/ 	.word	0x000000ff
        /*2dcc*/ 	.word	0x00000050
        /*2dd0*/ 	.short	0x0100
        /*2dd2*/ 	.byte	0x08
	.zero		1


	//   ....[10]....
        /*2dd4*/ 	.word	0x000003c0
        /*2dd8*/ 	.word	0x000000ff
        /*2ddc*/ 	.word	0x00000028
        /*2de0*/ 	.short	0x0100
        /*2de2*/ 	.byte	0x08
	.zero		1


	//   ....[11]....
        /*2de4*/ 	.word	0x000003d0
        /*2de8*/ 	.word	0x000000ff
        /*2dec*/ 	.word	0x00000058
        /*2df0*/ 	.short	0x0100
        /*2df2*/ 	.byte	0x08
	.zero		1


	//   ....[12]....
        /*2df4*/ 	.word	0x00000660
        /*2df8*/ 	.word	0x000000ff
        /*2dfc*/ 	.word	0x00000070
        /*2e00*/ 	.short	0x0100
        /*2e02*/ 	.byte	0x10
	.zero		1


	//   ....[13]....
        /*2e04*/ 	.word	0x000006f0
        /*2e08*/ 	.word	0x000000ff
        /*2e0c*/ 	.word	0x00000078
        /*2e10*/ 	.short	0x0100
        /*2e12*/ 	.byte	0x10
	.zero		1


	//   ....[14]....
        /*2e14*/ 	.word	0x00001400
        /*2e18*/ 	.word	0x00000003
        /*2e1c*/ 	.word	0x00000000
        /*2e20*/ 	.short	0x010a
        /*2e22*/ 	.byte	0x3f
	.zero		1


	//   ....[15]....
        /*2e24*/ 	.word	0x00001440
        /*2e28*/ 	.word	0x00000003
        /*2e2c*/ 	.word	0x00000000
        /*2e30*/ 	.short	0x010a
        /*2e32*/ 	.byte	0x3f
	.zero		1


	//   ....[16]....
        /*2e34*/ 	.word	0x00004a40
        /*2e38*/ 	.word	0x000000ff
        /*2e3c*/ 	.word	0x00000000
        /*2e40*/ 	.short	0x010a
        /*2e42*/ 	.byte	0x08
	.zero		1


	//   ....[17]....
        /*2e44*/ 	.word	0x00004a80
        /*2e48*/ 	.word	0x000000ff
        /*2e4c*/ 	.word	0x00000000
        /*2e50*/ 	.short	0x010a
        /*2e52*/ 	.byte	0x08
	.zero		1


	//   ....[18]....
        /*2e54*/ 	.word	0x00008b50
        /*2e58*/ 	.word	0x000000ff
        /*2e5c*/ 	.word	0x00000000
        /*2e60*/ 	.short	0x0101
        /*2e62*/ 	.byte	0x0c
	.zero		1


	//   ....[19]....
        /*2e64*/ 	.word	0x00008d60
        /*2e68*/ 	.word	0x000000ff
        /*2e6c*/ 	.word	0x00000000
        /*2e70*/ 	.short	0x0101
        /*2e72*/ 	.byte	0x06
	.zero		1


	//   ....[20]....
        /*2e74*/ 	.word	0x0001a9f0
        /*2e78*/ 	.word	0x0000000a
        /*2e7c*/ 	.word	0x00000030
        /*2e80*/ 	.short	0x010a
        /*2e82*/ 	.byte	0x3f
	.zero		1


	//   ....[21]....
        /*2e84*/ 	.word	0x0001ad40
        /*2e88*/ 	.word	0x00000002
        /*2e8c*/ 	.word	0x00000078
        /*2e90*/ 	.short	0x0101
        /*2e92*/ 	.byte	0x3f
	.zero		1


	//   ....[22]....
        /*2e94*/ 	.word	0x0001b540
        /*2e98*/ 	.word	0x00000005
        /*2e9c*/ 	.word	0x00000000
        /*2ea0*/ 	.short	0x010a
        /*2ea2*/ 	.byte	0x3f
	.zero		1


	//   ....[23]....
        /*2ea4*/ 	.word	0x0001b5d0
        /*2ea8*/ 	.word	0x00000007
        /*2eac*/ 	.word	0x00000000
        /*2eb0*/ 	.short	0x010a
        /*2eb2*/ 	.byte	0x3f
	.zero		1


	//   ....[24]....
        /*2eb4*/ 	.word	0x0001b660
        /*2eb8*/ 	.word	0x00000007
        /*2ebc*/ 	.word	0x00000000
        /*2ec0*/ 	.short	0x010a
        /*2ec2*/ 	.byte	0x3f
	.zero		1


	//   ....[25]....
        /*2ec4*/ 	.word	0x0001b6f0
        /*2ec8*/ 	.word	0x00000007
        /*2ecc*/ 	.word	0x00000000
        /*2ed0*/ 	.short	0x010a
        /*2ed2*/ 	.byte	0x3f
	.zero		1


	//   ....[26]....
        /*2ed4*/ 	.word	0x0001b780
        /*2ed8*/ 	.word	0x00000007
        /*2edc*/ 	.word	0x00000000
        /*2ee0*/ 	.short	0x010a
        /*2ee2*/ 	.byte	0x3f
	.zero		1


	//   ....[27]....
        /*2ee4*/ 	.word	0x0001b810
        /*2ee8*/ 	.word	0x00000003
        /*2eec*/ 	.word	0x00000000
        /*2ef0*/ 	.short	0x010a
        /*2ef2*/ 	.byte	0x3f
	.zero		1


	//   ....[28]....
        /*2ef4*/ 	.word	0x0001b870
        /*2ef8*/ 	.word	0x00000003
        /*2efc*/ 	.word	0x00000000
        /*2f00*/ 	.short	0x010a
        /*2f02*/ 	.byte	0x3f
	.zero		1


	//   ....[29]....
        /*2f04*/ 	.word	0x0001b8d0
        /*2f08*/ 	.word	0x00000005
        /*2f0c*/ 	.word	0x00000000
        /*2f10*/ 	.short	0x010a
        /*2f12*/ 	.byte	0x3f
	.zero		1


	//   ....[30]....
        /*2f14*/ 	.word	0x0001b9a0
        /*2f18*/ 	.word	0x0000000a
        /*2f1c*/ 	.word	0x00000030
        /*2f20*/ 	.short	0x010a
        /*2f22*/ 	.byte	0x3f
	.zero		1


	//   ....[31]....
        /*2f24*/ 	.word	0x0001ba70
        /*2f28*/ 	.word	0x00000005
        /*2f2c*/ 	.word	0x00000000
        /*2f30*/ 	.short	0x010a
        /*2f32*/ 	.byte	0x3f
	.zero		1


	//   ....[32]....
        /*2f34*/ 	.word	0x0001bac0
        /*2f38*/ 	.word	0x00000007
        /*2f3c*/ 	.word	0x00000000
        /*2f40*/ 	.short	0x010a
        /*2f42*/ 	.byte	0x3f
	.zero		1


	//   ....[33]....
        /*2f44*/ 	.word	0x0001bb10
        /*2f48*/ 	.word	0x00000007
        /*2f4c*/ 	.word	0x00000000
        /*2f50*/ 	.short	0x010a
        /*2f52*/ 	.byte	0x3f
	.zero		1


	//   ....[34]....
        /*2f54*/ 	.word	0x0001bb60
        /*2f58*/ 	.word	0x00000007
        /*2f5c*/ 	.word	0x00000000
        /*2f60*/ 	.short	0x010a
        /*2f62*/ 	.byte	0x3f
	.zero		1


	//   ....[35]....
        /*2f64*/ 	.word	0x0001bbb0
        /*2f68*/ 	.word	0x00000007
        /*2f6c*/ 	.word	0x00000000
        /*2f70*/ 	.short	0x010a
        /*2f72*/ 	.byte	0x3f
	.zero		1


	//----- nvinfo : EIATTR_NUM_MBARRIERS
	.align		4
.L_37:
        /*2f74*/ 	.byte	0x03, 0x38
        /*2f76*/ 	.short	0x000e


	//----- nvinfo : EIATTR_EXIT_INSTR_OFFSETS
	.align		4
        /*2f78*/ 	.byte	0x04, 0x1c
        /*2f7a*/ 	.short	(.L_39 - .L_38)


	//   ....[0]....
.L_38:
        /*2f7c*/ 	.word	0x00000760


	//   ....[1]....
        /*2f80*/ 	.word	0x000010d0


	//   ....[2]....
        /*2f84*/ 	.word	0x00019f70


	//   ....[3]....
        /*2f88*/ 	.word	0x0001a680


	//   ....[4]....
        /*2f8c*/ 	.word	0x0001b860


	//----- nvinfo : EIATTR_MAX_THREADS
	.align		4
.L_39:
        /*2f90*/ 	.byte	0x04, 0x05
        /*2f92*/ 	.short	(.L_41 - .L_40)
.L_40:
        /*2f94*/ 	.word	0x00000180
        /*2f98*/ 	.word	0x00000001
        /*2f9c*/ 	.word	0x00000001


	//----- nvinfo : EIATTR_CRS_STACK_SIZE
	.align		4
.L_41:
        /*2fa0*/ 	.byte	0x04, 0x1e
        /*2fa2*/ 	.short	(.L_43 - .L_42)
.L_42:
        /*2fa4*/ 	.word	0x00000000


	//----- nvinfo : EIATTR_CBANK_PARAM_SIZE
	.align		4
.L_43:
        /*2fa8*/ 	.byte	0x03, 0x19
        /*2faa*/ 	.short	0x0470


	//----- nvinfo : EIATTR_PARAM_CBANK
	.align		4
        /*2fac*/ 	.byte	0x04, 0x0a
        /*2fae*/ 	.short	(.L_45 - .L_44)
	.align		4
.L_44:
        /*2fb0*/ 	.word	index@(.nv.constant0._ZN7cutlass13device_kernelINS_4gemm6kernel13GemmUniversalIN4cute5tupleIJiiiiEEENS1_10collective13CollectiveMmaINS1_34MainloopSm90TmaGmmaWarpSpecializedILi6ENS5_IJNS4_1CILi1EEESB_SB_EEENS1_35KernelTmaWarpSpecializedCooperativeEEENS5_IJNSA_ILi256EEESF_NSA_ILi64EEEEEENS_10bfloat16_tENS5_IJlSB_lEEESI_SJ_NS4_8TiledMMAINS4_8MMA_AtomIJNS4_4SM904GMMA28MMA_64x256x16_F32BF16BF16_SSILNSN_5MajorE0ELSP_0ELNSN_7ScaleInE1ELSQ_1EEEEEENS4_6LayoutINS5_IJNSA_ILi2EEESB_SB_EEENS5_IJSB_NSA_ILi0EEESW_EEEEENS5_IJNS4_10UnderscoreESZ_SZ_EEEEENS4_13SM90_TMA_LOADENS4_14ComposedLayoutINS4_7SwizzleILi3ELi4ELi3EEENS4_18smem_ptr_flag_bitsILi16EEENST_INS5_IJNSA_ILi8EEESG_EEENS5_IJSG_SB_EEEEEEEvNS4_8identityES12_S1C_vS1D_EENS_8epilogue10collective6detail29Sm90TmaWarpSpecializedAdapterINS1G_15DefaultEpilogueISI_SJ_SJ_NS1F_6thread17LinearCombinationISI_Li1EffLNS1K_9ScaleType4KindE0ELNS_15FloatRoundStyleE2ESI_EENS1_15EpilogueDefaultEEEEEvvEEEEvNT_6ParamsE)
        /*2fb4*/ 	.short	0x0210
        /*2fb6*/ 	.short	0x0470


	//----- nvinfo : EIATTR_SW_WAR
	.align		4
.L_45:
        /*2fb8*/ 	.byte	0x04, 0x36
        /*2fba*/ 	.short	(.L_47 - .L_46)
.L_46:
        /*2fbc*/ 	.word	0x00000008
.L_47:


//--------------------- .nv.callgraph             --------------------------
	.section	.nv.callgraph,"",@"SHT_CUDA_CALLGRAPH"
	.align	4
	.sectionentsize	8
	.align		4
        /*0000*/ 	.word	0x00000000
	.align		4
        /*0004*/ 	.word	0xffffffff
	.align		4
        /*0008*/ 	.word	index@(_ZN7cutlass13device_kernelINS_4gemm6kernel13GemmUniversalIN4cute5tupleIJiiiiEEENS1_10collective13CollectiveMmaINS1_34MainloopSm90TmaGmmaWarpSpecializedILi6ENS5_IJNS4_1CILi1EEESB_SB_EEENS1_35KernelTmaWarpSpecializedCooperativeEEENS5_IJNSA_ILi256EEESF_NSA_ILi64EEEEEENS_10bfloat16_tENS5_IJlSB_lEEESI_SJ_NS4_8TiledMMAINS4_8MMA_AtomIJNS4_4SM904GMMA28MMA_64x256x16_F32BF16BF16_SSILNSN_5MajorE0ELSP_0ELNSN_7ScaleInE1ELSQ_1EEEEEENS4_6LayoutINS5_IJNSA_ILi2EEESB_SB_EEENS5_IJSB_NSA_ILi0EEESW_EEEEENS5_IJNS4_10UnderscoreESZ_SZ_EEEEENS4_13SM90_TMA_LOADENS4_14ComposedLayoutINS4_7SwizzleILi3ELi4ELi3EEENS4_18smem_ptr_flag_bitsILi16EEENST_INS5_IJNSA_ILi8EEESG_EEENS5_IJSG_SB_EEEEEEEvNS4_8identityES12_S1C_vS1D_EENS_8epilogue10collective6detail29Sm90TmaWarpSpecializedAdapterINS1G_15DefaultEpilogueISI_SJ_SJ_NS1F_6thread17LinearCombinationISI_Li1EffLNS1K_9ScaleType4KindE0ELNS_15FloatRoundStyleE2ESI_EENS1_15EpilogueDefaultEEEEEvvEEEEvNT_6ParamsE)
	.align		4
        /*000c*/ 	.word	index@(__assertfail)
	.align		4
        /*0010*/ 	.word	0x00000000
	.align		4
        /*0014*/ 	.word	0xfffffffe
	.align		4
        /*0018*/ 	.word	0x00000000
	.align		4
        /*001c*/ 	.word	0xfffffffd
	.align		4
        /*0020*/ 	.word	0x00000000
	.align		4
        /*0024*/ 	.word	0xfffffffc


//--------------------- .nv.constant4             --------------------------
	.section	.nv.constant4,"a",@progbits
	.align	8
	.align		8
.nv.constant4:
        /*0000*/ 	.dword	__assertfail
	.align		8
        /*0008*/ 	.dword	__unnamed_1
	.align		8
        /*0010*/ 	.dword	_ZN40_INTERNAL_65dcd9d9_4_k_cu_61eb9899_224864cuda3std3__45__cpo5beginE
	.align		8
        /*0018*/ 	.dword	_ZN40_INTERNAL_65dcd9d9_4_k_cu_61eb9899_224864cuda3std3__45__cpo3endE
	.align		8
        /*0020*/ 	.dword	_ZN40_INTERNAL_65dcd9d9_4_k_cu_61eb9899_224864cuda3std3__45__cpo6cbeginE
	.align		8
        /*0028*/ 	.dword	_ZN40_INTERNAL_65dcd9d9_4_k_cu_61eb9899_224864cuda3std3__45__cpo4cendE
	.align		8
        /*0030*/ 	.dword	_ZN40_INTERNAL_65dcd9d9_4_k_cu_61eb9899_224864cuda3std3__442_GLOBAL__N__65dcd9d9_4_k_cu_61eb9899_224866ignoreE
	.align		8
        /*0038*/ 	.dword	_ZN40_INTERNAL_65dcd9d9_4_k_cu_61eb9899_224864cuda3std3__419piecewise_constructE
	.align		8
        /*0040*/ 	.dword	_ZN40_INTERNAL_65dcd9d9_4_k_cu_61eb9899_224864cuda3std3__48in_placeE
	.align		8
        /*0048*/ 	.dword	_ZN40_INTERNAL_65dcd9d9_4_k_cu_61eb9899_224864cuda3std6ranges3__45__cpo4swapE
	.align		8
        /*0050*/ 	.dword	_ZN40_INTERNAL_65dcd9d9_4_k_cu_61eb9899_224864cuda3std6ranges3__45__cpo9iter_moveE
	.align		8
        /*0058*/ 	.dword	_ZN40_INTERNAL_65dcd9d9_4_k_cu_61eb9899_224864cute7productE
	.align		8
        /*0060*/ 	.dword	_ZN40_INTERNAL_65dcd9d9_4_k_cu_61eb9899_224864cute1_E
	.align		8
        /*0068*/ 	.dword	$str$22
	.align		8
        /*0070*/ 	.dword	$str$23


//--------------------- .text._ZN7cutlass13device_kernelINS_4gemm6kernel13GemmUniversalIN4cute5tupleIJiiiiEEENS1_10collective13CollectiveMmaINS1_34MainloopSm90TmaGmmaWarpSpecializedILi6ENS5_IJNS4_1CILi1EEESB_SB_EEENS1_35KernelTmaWarpSpecializedCooperativeEEENS5_IJNSA_ILi256EEESF_NSA_ILi64EEEEEENS_10bfloat16_tENS5_IJlSB_lEEESI_SJ_NS4_8TiledMMAINS4_8MMA_AtomIJNS4_4SM904GMMA28MMA_64x256x16_F32BF16BF16_SSILNSN_5MajorE0ELSP_0ELNSN_7ScaleInE1ELSQ_1EEEEEENS4_6LayoutINS5_IJNSA_ILi2EEESB_SB_EEENS5_IJSB_NSA_ILi0EEESW_EEEEENS5_IJNS4_10UnderscoreESZ_SZ_EEEEENS4_13SM90_TMA_LOADENS4_14ComposedLayoutINS4_7SwizzleILi3ELi4ELi3EEENS4_18smem_ptr_flag_bitsILi16EEENST_INS5_IJNSA_ILi8EEESG_EEENS5_IJSG_SB_EEEEEEEvNS4_8identityES12_S1C_vS1D_EENS_8epilogue10collective6detail29Sm90TmaWarpSpecializedAdapterINS1G_15DefaultEpilogueISI_SJ_SJ_NS1F_6thread17LinearCombinationISI_Li1EffLNS1K_9ScaleType4KindE0ELNS_15FloatRoundStyleE2ESI_EENS1_15EpilogueDefaultEEEEEvvEEEEvNT_6ParamsE --------------------------
	.section	.text._ZN7cutlass13device_kernelINS_4gemm6kernel13GemmUniversalIN4cute5tupleIJiiiiEEENS1_10collective13CollectiveMmaINS1_34MainloopSm90TmaGmmaWarpSpecializedILi6ENS5_IJNS4_1CILi1EEESB_SB_EEENS1_35KernelTmaWarpSpecializedCooperativeEEENS5_IJNSA_ILi256EEESF_NSA_ILi64EEEEEENS_10bfloat16_tENS5_IJlSB_lEEESI_SJ_NS4_8TiledMMAINS4_8MMA_AtomIJNS4_4SM904GMMA28MMA_64x256x16_F32BF16BF16_SSILNSN_5MajorE0ELSP_0ELNSN_7ScaleInE1ELSQ_1EEEEEENS4_6LayoutINS5_IJNSA_ILi2EEESB_SB_EEENS5_IJSB_NSA_ILi0EEESW_EEEEENS5_IJNS4_10UnderscoreESZ_SZ_EEEEENS4_13SM90_TMA_LOADENS4_14ComposedLayoutINS4_7SwizzleILi3ELi4ELi3EEENS4_18smem_ptr_flag_bitsILi16EEENST_INS5_IJNSA_ILi8EEESG_EEENS5_IJSG_SB_EEEEEEEvNS4_8identityES12_S1C_vS1D_EENS_8epilogue10collective6detail29Sm90TmaWarpSpecializedAdapterINS1G_15DefaultEpilogueISI_SJ_SJ_NS1F_6thread17LinearCombinationISI_Li1EffLNS1K_9ScaleType4KindE0ELNS_15FloatRoundStyleE2ESI_EENS1_15EpilogueDefaultEEEEEvvEEEEvNT_6ParamsE,"ax",@progbits
	.align	128
.text._ZN7cutlass13device_kernelINS_4gemm6kernel13GemmUniversalIN4cute5tupleIJiiiiEEENS1_10collective13CollectiveMmaINS1_34MainloopSm90TmaGmmaWarpSpecializedILi6ENS5_IJNS4_1CILi1EEESB_SB_EEENS1_35KernelTmaWarpSpecializedCooperativeEEENS5_IJNSA_ILi256EEESF_NSA_ILi64EEEEEENS_10bfloat16_tENS5_IJlSB_lEEESI_SJ_NS4_8TiledMMAINS4_8MMA_AtomIJNS4_4SM904GMMA28MMA_64x256x16_F32BF16BF16_SSILNSN_5MajorE0ELSP_0ELNSN_7ScaleInE1ELSQ_1EEEEEENS4_6LayoutINS5_IJNSA_ILi2EEESB_SB_EEENS5_IJSB_NSA_ILi0EEESW_EEEEENS5_IJNS4_10UnderscoreESZ_SZ_EEEEENS4_13SM90_TMA_LOADENS4_14ComposedLayoutINS4_7SwizzleILi3ELi4ELi3EEENS4_18smem_ptr_flag_bitsILi16EEENST_INS5_IJNSA_ILi8EEESG_EEENS5_IJSG_SB_EEEEEEEvNS4_8identityES12_S1C_vS1D_EENS_8epilogue10collective6detail29Sm90TmaWarpSpecializedAdapterINS1G_15DefaultEpilogueISI_SJ_SJ_NS1F_6thread17LinearCombinationISI_Li1EffLNS1K_9ScaleType4KindE0ELNS_15FloatRoundStyleE2ESI_EENS1_15EpilogueDefaultEEEEEvvEEEEvNT_6ParamsE:
        .type           _ZN7cutlass13device_kernelINS_4gemm6kernel13GemmUniversalIN4cute5tupleIJiiiiEEENS1_10collective13CollectiveMmaINS1_34MainloopSm90TmaGmmaWarpSpecializedILi6ENS5_IJNS4_1CILi1EEESB_SB_EEENS1_35KernelTmaWarpSpecializedCooperativeEEENS5_IJNSA_ILi256EEESF_NSA_ILi64EEEEEENS_10bfloat16_tENS5_IJlSB_lEEESI_SJ_NS4_8TiledMMAINS4_8MMA_AtomIJNS4_4SM904GMMA28MMA_64x256x16_F32BF16BF16_SSILNSN_5MajorE0ELSP_0ELNSN_7ScaleInE1ELSQ_1EEEEEENS4_6LayoutINS5_IJNSA_ILi2EEESB_SB_EEENS5_IJSB_NSA_ILi0EEESW_EEEEENS5_IJNS4_10UnderscoreESZ_SZ_EEEEENS4_13SM90_TMA_LOADENS4_14ComposedLayoutINS4_7SwizzleILi3ELi4ELi3EEENS4_18smem_ptr_flag_bitsILi16EEENST_INS5_IJNSA_ILi8EEESG_EEENS5_IJSG_SB_EEEEEEEvNS4_8identityES12_S1C_vS1D_EENS_8epilogue10collective6detail29Sm90TmaWarpSpecializedAdapterINS1G_15DefaultEpilogueISI_SJ_SJ_NS1F_6thread17LinearCombinationISI_Li1EffLNS1K_9ScaleType4KindE0ELNS_15FloatRoundStyleE2ESI_EENS1_15EpilogueDefaultEEEEEvvEEEEvNT_6ParamsE,@function
        .size           _ZN7cutlass13device_kernelINS_4gemm6kernel13GemmUniversalIN4cute5tupleIJiiiiEEENS1_10collective13CollectiveMmaINS1_34MainloopSm90TmaGmmaWarpSpecializedILi6ENS5_IJNS4_1CILi1EEESB_SB_EEENS1_35KernelTmaWarpSpecializedCooperativeEEENS5_IJNSA_ILi256EEESF_NSA_ILi64EEEEEENS_10bfloat16_tENS5_IJlSB_lEEESI_SJ_NS4_8TiledMMAINS4_8MMA_AtomIJNS4_4SM904GMMA28MMA_64x256x16_F32BF16BF16_SSILNSN_5MajorE0ELSP_0ELNSN_7ScaleInE1ELSQ_1EEEEEENS4_6LayoutINS5_IJNSA_ILi2EEESB_SB_EEENS5_IJSB_NSA_ILi0EEESW_EEEEENS5_IJNS4_10UnderscoreESZ_SZ_EEEEENS4_13SM90_TMA_LOADENS4_14ComposedLayoutINS4_7SwizzleILi3ELi4ELi3EEENS4_18smem_ptr_flag_bitsILi16EEENST_INS5_IJNSA_ILi8EEESG_EEENS5_IJSG_SB_EEEEEEEvNS4_8identityES12_S1C_vS1D_EENS_8epilogue10collective6detail29Sm90TmaWarpSpecializedAdapterINS1G_15DefaultEpilogueISI_SJ_SJ_NS1F_6thread17LinearCombinationISI_Li1EffLNS1K_9ScaleType4KindE0ELNS_15FloatRoundStyleE2ESI_EENS1_15EpilogueDefaultEEEEEvvEEEEvNT_6ParamsE,(.L_x_580 - _ZN7cutlass13device_kernelINS_4gemm6kernel13GemmUniversalIN4cute5tupleIJiiiiEEENS1_10collective13CollectiveMmaINS1_34MainloopSm90TmaGmmaWarpSpecializedILi6ENS5_IJNS4_1CILi1EEESB_SB_EEENS1_35KernelTmaWarpSpecializedCooperativeEEENS5_IJNSA_ILi256EEESF_NSA_ILi64EEEEEENS_10bfloat16_tENS5_IJlSB_lEEESI_SJ_NS4_8TiledMMAINS4_8MMA_AtomIJNS4_4SM904GMMA28MMA_64x256x16_F32BF16BF16_SSILNSN_5MajorE0ELSP_0ELNSN_7ScaleInE1ELSQ_1EEEEEENS4_6LayoutINS5_IJNSA_ILi2EEESB_SB_EEENS5_IJSB_NSA_ILi0EEESW_EEEEENS5_IJNS4_10UnderscoreESZ_SZ_EEEEENS4_13SM90_TMA_LOADENS4_14ComposedLayoutINS4_7SwizzleILi3ELi4ELi3EEENS4_18smem_ptr_flag_bitsILi16EEENST_INS5_IJNSA_ILi8EEESG_EEENS5_IJSG_SB_EEEEEEEvNS4_8identityES12_S1C_vS1D_EENS_8epilogue10collective6detail29Sm90TmaWarpSpecializedAdapterINS1G_15DefaultEpilogueISI_SJ_SJ_NS1F_6thread17LinearCombinationISI_Li1EffLNS1K_9ScaleType4KindE0ELNS_15FloatRoundStyleE2ESI_EENS1_15EpilogueDefaultEEEEEvvEEEEvNT_6ParamsE)
        .other          _ZN7cutlass13device_kernelINS_4gemm6kernel13GemmUniversalIN4cute5tupleIJiiiiEEENS1_10collective13CollectiveMmaINS1_34MainloopSm90TmaGmmaWarpSpecializedILi6ENS5_IJNS4_1CILi1EEESB_SB_EEENS1_35KernelTmaWarpSpecializedCooperativeEEENS5_IJNSA_ILi256EEESF_NSA_ILi64EEEEEENS_10bfloat16_tENS5_IJlSB_lEEESI_SJ_NS4_8TiledMMAINS4_8MMA_AtomIJNS4_4SM904GMMA28MMA_64x256x16_F32BF16BF16_SSILNSN_5MajorE0ELSP_0ELNSN_7ScaleInE1ELSQ_1EEEEEENS4_6LayoutINS5_IJNSA_ILi2EEESB_SB_EEENS5_IJSB_NSA_ILi0EEESW_EEEEENS5_IJNS4_10UnderscoreESZ_SZ_EEEEENS4_13SM90_TMA_LOADENS4_14ComposedLayoutINS4_7SwizzleILi3ELi4ELi3EEENS4_18smem_ptr_flag_bitsILi16EEENST_INS5_IJNSA_ILi8EEESG_EEENS5_IJSG_SB_EEEEEEEvNS4_8identityES12_S1C_vS1D_EENS_8epilogue10collective6detail29Sm90TmaWarpSpecializedAdapterINS1G_15DefaultEpilogueISI_SJ_SJ_NS1F_6thread17LinearCombinationISI_Li1EffLNS1K_9ScaleType4KindE0ELNS_15FloatRoundStyleE2ESI_EENS1_15EpilogueDefaultEEEEEvvEEEEvNT_6ParamsE,@"STO_CUDA_ENTRY STV_DEFAULT"
_ZN7cutlass13device_kernelINS_4gemm6kernel13GemmUniversalIN4cute5tupleIJiiiiEEENS1_10collective13CollectiveMmaINS1_34MainloopSm90TmaGmmaWarpSpecializedILi6ENS5_IJNS4_1CILi1EEESB_SB_EEENS1_35KernelTmaWarpSpecializedCooperativeEEENS5_IJNSA_ILi256EEESF_NSA_ILi64EEEEEENS_10bfloat16_tENS5_IJlSB_lEEESI_SJ_NS4_8TiledMMAINS4_8MMA_AtomIJNS4_4SM904GMMA28MMA_64x256x16_F32BF16BF16_SSILNSN_5MajorE0ELSP_0ELNSN_7ScaleInE1ELSQ_1EEEEEENS4_6LayoutINS5_IJNSA_ILi2EEESB_SB_EEENS5_IJSB_NSA_ILi0EEESW_EEEEENS5_IJNS4_10UnderscoreESZ_SZ_EEEEENS4_13SM90_TMA_LOADENS4_14ComposedLayoutINS4_7SwizzleILi3ELi4ELi3EEENS4_18smem_ptr_flag_bitsILi16EEENST_INS5_IJNSA_ILi8EEESG_EEENS5_IJSG_SB_EEEEEEEvNS4_8identityES12_S1C_vS1D_EENS_8epilogue10collective6detail29Sm90TmaWarpSpecializedAdapterINS1G_15DefaultEpilogueISI_SJ_SJ_NS1F_6thread17LinearCombinationISI_Li1EffLNS1K_9ScaleType4KindE0ELNS_15FloatRoundStyleE2ESI_EENS1_15EpilogueDefaultEEEEEvvEEEEvNT_6ParamsE:
[----:B------:R-:W0:Y:S02]  /*0000*/  LDC R1, c[0x0][0x28] ;  /* 0x00000a00ff017b82 */ /* 0x000e240000000800 */
[----:B0-----:R-:W-:Y:S01]  /*0010*/  VIADD R1, R1, 0xfffff878 ;  /* 0xfffff87801017836 */ /* 0x001fe20000000000 */
[----:B------:R-:W0:Y:S01]  /*0020*/  S2R R2, SR_TID.X ;  /* 0x0000000000027919 */ /* 0x000e220000002100 */
[----:B------:R-:W-:Y:S01]  /*0030*/  ELECT P0, URZ, PT ;  /* 0x00000000003f782f */ /* 0x000fe20003800000 */
[----:B------:R-:W-:Y:S01]  /*0040*/  BSSY B0, `(.L_x_0) ;  /* 0x0000015000007945 */ /* 0x000fe20003800000 */
[--C-:B0-----:R-:W-:Y:S02]  /*0050*/  SHF.R.U32.HI R0, RZ, 0x5, R2.reuse ;  /* 0x00000005ff007819 */ /* 0x101fe40000011602 */
[----:B------:R-:W-:-:S03]  /*0060*/  SHF.R.U32.HI R160, RZ, 0x7, R2 ;  /* 0x00000007ffa07819 */ /* 0x000fc60000011602 */
[----:B------:R-:W0:Y:S04]  /*0070*/  SHFL.IDX PT, R3, R0, RZ, 0x1f ;  /* 0x00001fff00037589 */ /* 0x000e2800000e0000 */
[----:B------:R-:W1:Y:S01]  /*0080*/  SHFL.IDX PT, R2, R160, RZ, 0x1f ;  /* 0x00001fffa0027589 */ /* 0x000e6200000e0000 */
[----:B0-----:R-:W-:Y:S02]  /*0090*/  R2UR UR10, R3 ;  /* 0x00000000030a72ca */ /* 0x001fe400000e0000 */
[----:B-1----:R-:W-:-:S11]  /*00a0*/  R2UR UR5, R2 ;  /* 0x00000000020572ca */ /* 0x002fd600000e0000 */
[----:B------:R-:W-:Y:S02]  /*00b0*/  USHF.R.S32.HI UR4, URZ, 0x1f, UR10 ;  /* 0x0000001f3f047899 */ /* 0x000fe4000801140a */
[----:B------:R-:W-:Y:S02]  /*00c0*/  ISETP.NE.OR P0, PT, RZ, UR10, !P0 ;  /* 0x0000000aff007c0c */ /* 0x000fe4000c705670 */
[----:B------:R-:W-:-:S04]  /*00d0*/  ULEA.HI UR4, UR4, UR10, URZ, 0x2 ;  /* 0x0000000a04047291 */ /* 0x000fc8000f8f103f */
[----:B------:R-:W-:-:S04]  /*00e0*/  ULOP3.LUT UR4, UR4, 0xfffffffc, URZ, 0xc0, !UPT ;  /* 0xfffffffc04047892 */ /* 0x000fc8000f8ec03f */
[----:B------:R-:W-:-:S03]  /*00f0*/  UIADD3 UR10, UR10, -UR4, URZ ;  /* 0x800000040a0a7290 */ /* 0x000fc6000fffe03f */
[----:B------:R-:W-:Y:S09]  /*0100*/  @P0 BRA `(.L_x_1) ;  /* 0x0000000000200947 */ /* 0x000ff20003800000 */
[----:B------:R-:W-:Y:S02]  /*0110*/  ULDC.64 UR6, c[0x0][0x198] ;  /* 0x0000660000067ab9 */ /* 0x000fe40000000a00 */
[----:B------:R-:W-:Y:S02]  /*0120*/  UIADD3 UR8, UP0, UR6, 0xf0, URZ ;  /* 0x000000f006087890 */ /* 0x000fe4000ff1e03f */
[----:B------:R-:W-:Y:S02]  /*0130*/  UIADD3 UR6, UP1, UR6, 0x1f0, URZ ;  /* 0x000001f006067890 */ /* 0x000fe4000ff3e03f */
[----:B------:R-:W-:Y:S02]  /*0140*/  UIADD3.X UR9, URZ, UR7, URZ, UP0, !UPT ;  /* 0x000000073f097290 */ /* 0x000fe400087fe43f */
[----:B------:R-:W-:-:S07]  /*0150*/  UIADD3.X UR7, URZ, UR7, URZ, UP1, !UPT ;  /* 0x000000073f077290 */ /* 0x000fce0008ffe43f */
[----:B------:R0:W-:Y:S02]  /*0160*/  UTMACCTL.PF [UR8] ;  /* 0x00000000080079b9 */ /* 0x0001e40008040000 */
[----:B------:R0:W-:Y:S02]  /*0170*/  UTMACCTL.PF [UR6] ;  /* 0x00000000060079b9 */ /* 0x0001e40008040000 */
[----:B0-----:R-:W-:Y:S01]  /*0180*/  NOP ;  /* 0x0000000000007918 */ /* 0x001fe20000000000 */
.L_x_1:
[----:B------:R-:W-:Y:S05]  /*0190*/  BSYNC B0 ;  /* 0x0000000000007941 */ /* 0x000fea0003800000 */
.L_x_0:
[----:B------:R-:W0:Y:S01]  /*01a0*/  SHFL.IDX PT, R2, R0, RZ, 0x1f ;  /* 0x00001fff00027589 */ /* 0x000e2200000e0000 */
[----:B------:R-:W-:Y:S01]  /*01b0*/  UISETP.NE.AND UP0, UPT, UR10, 0x3, UPT ;  /* 0x000000030a00788c */ /* 0x000fe2000bf05270 */
[----:B------:R-:W-:Y:S01]  /*01c0*/  ISETP.NE.AND P1, PT, RZ, UR5, PT ;  /* 0x00000005ff007c0c */ /* 0x000fe2000bf25270 */
[----:B------:R-:W-:Y:S02]  /*01d0*/  UIADD3 UR18, UR5, -0x1, URZ ;  /* 0xffffffff05127890 */ /* 0x000fe4000fffe03f */
[----:B------:R-:W-:Y:S02]  /*01e0*/  UISETP.EQ.OR UP0, UPT, UR10, URZ, !UP0 ;  /* 0x0000003f0a00728c */ /* 0x000fe4000c702670 */
[----:B------:R-:W-:Y:S02]  /*01f0*/  UISETP.GE.U32.AND UP1, UPT, UR18, 0x2, UPT ;  /* 0x000000021200788c */ /* 0x000fe4000bf26070 */
[----:B------:R-:W-:-:S04]  /*0200*/  UISETP.EQ.AND UP0, UPT, UR5, URZ, UP0 ;  /* 0x0000003f0500728c */ /* 0x000fc80008702270 */
[----:B------:R-:W-:-:S04]  /*0210*/  USEL UR40, URZ, 0x1, !UP0 ;  /* 0x000000013f287887 */ /* 0x000fc8000c000000 */
[----:B------:R-:W-:Y:S01]  /*0220*/  USEL UR40, UR40, 0x2, UP1 ;  /* 0x0000000228287887 */ /* 0x000fe20008800000 */
[----:B0-----:R-:W-:-:S13]  /*0230*/  ISETP.NE.AND P0, PT, R2, RZ, PT ;  /* 0x000000ff0200720c */ /* 0x001fda0003f05270 */
[----:B------:R-:W-:Y:S05]  /*0240*/  @P0 BRA `(.L_x_2) ;  /* 0x0000000000680947 */ /* 0x000fea0003800000 */
[----:B------:R-:W0:Y:S01]  /*0250*/  S2UR UR8, SR_CgaCtaId ;  /* 0x00000000000879c3 */ /* 0x000e220000008800 */
[----:B------:R-:W-:Y:S01]  /*0260*/  UMOV UR4, 0x400 ;  /* 0x0000040000047882 */ /* 0x000fe20000000000 */
[----:B------:R-:W-:Y:S01]  /*0270*/  UMOV UR5, 0x1 ;  /* 0x0000000100057882 */ /* 0x000fe20000000000 */
[----:B------:R-:W-:Y:S01]  /*0280*/  UMOV UR6, 0x100 ;  /* 0x0000010000067882 */ /* 0x000fe20000000000 */
[----:B------:R-:W-:Y:S01]  /*0290*/  ELECT P0, URZ, PT ;  /* 0x00000000003f782f */ /* 0x000fe20003800000 */
[----:B------:R-:W-:-:S04]  /*02a0*/  UIADD3 UR6, -UR6, 0x100000, URZ ;  /* 0x0010000006067890 */ /* 0x000fc8000fffe13f */
[----:B------:R-:W-:Y:S02]  /*02b0*/  USHF.L.U32 UR7, UR6, 0xb, URZ ;  /* 0x0000000b06077899 */ /* 0x000fe4000800063f */
[----:B------:R-:W-:Y:S02]  /*02c0*/  USHF.L.U32 UR6, UR6, 0x1, URZ ;  /* 0x0000000106067899 */ /* 0x000fe4000800063f */
[----:B0-----:R-:W-:Y:S02]  /*02d0*/  ULEA UR8, UR8, UR4, 0x18 ;  /* 0x0000000408087291 */ /* 0x001fe4000f8ec03f */
[----:B------:R-:W-:-:S04]  /*02e0*/  UIADD3 UR4, -UR5, 0x100000, URZ ;  /* 0x0010000005047890 */ /* 0x000fc8000fffe13f */
[----:B------:R-:W-:Y:S02]  /*02f0*/  USHF.L.U32 UR5, UR4, 0xb, URZ ;  /* 0x0000000b04057899 */ /* 0x000fe4000800063f */
[----:B------:R-:W-:Y:S01]  /*0300*/  USHF.L.U32 UR4, UR4, 0x1, URZ ;  /* 0x0000000104047899 */ /* 0x000fe2000800063f */
[----:B------:R-:W0:Y:S11]  /*0310*/  FENCE.VIEW.ASYNC.S ;  /* 0x00000000000073c6 */ /* 0x000e360000000000 */
[----:B0-----:R0:W1:Y:S01]  /*0320*/  SYNCS.EXCH.64 URZ, [UR8], UR4 ;  /* 0x00000004083f75b2 */ /* 0x0010620008000100 */
[----:B------:R0:W2:Y:S01]  /*0330*/  SYNCS.EXCH.64 URZ, [UR8+0x30], UR6 ;  /* 0x00003006083f75b2 */ /* 0x0000a20008000100 */
[----:B------:R0:W3:Y:S01]  /*0340*/  SYNCS.EXCH.64 URZ, [UR8+0x8], UR4 ;  /* 0x00000804083f75b2 */ /* 0x0000e20008000100 */
[----:B------:R0:W4:Y:S01]  /*0350*/  SYNCS.EXCH.64 URZ, [UR8+0x38], UR6 ;  /* 0x00003806083f75b2 */ /* 0x0001220008000100 */
[----:B------:R0:W0:Y:S01]  /*0360*/  SYNCS.EXCH.64 URZ, [UR8+0x10], UR4 ;  /* 0x00001004083f75b2 */ /* 0x0000220008000100 */
[----:B------:R0:W0:Y:S01]  /*0370*/  SYNCS.EXCH.64 URZ, [UR8+0x40], UR6 ;  /* 0x00004006083f75b2 */ /* 0x0000220008000100 */
[----:B------:R0:W0:Y:S01]  /*0380*/  SYNCS.EXCH.64 URZ, [UR8+0x18], UR4 ;  /* 0x00001804083f75b2 */ /* 0x0000220008000100 */
[----:B------:R0:W0:Y:S01]  /*0390*/  SYNCS.EXCH.64 URZ, [UR8+0x48], UR6 ;  /* 0x00004806083f75b2 */ /* 0x0000220008000100 */
[----:B------:R0:W0:Y:S01]  /*03a0*/  SYNCS.EXCH.64 URZ, [UR8+0x20], UR4 ;  /* 0x00002004083f75b2 */ /* 0x0000220008000100 */
[----:B------:R0:W0:Y:S01]  /*03b0*/  SYNCS.EXCH.64 URZ, [UR8+0x50], UR6 ;  /* 0x00005006083f75b2 */ /* 0x0000220008000100 */
[----:B------:R0:W0:Y:S01]  /*03c0*/  SYNCS.EXCH.64 URZ, [UR8+0x28], UR4 ;  /* 0x00002804083f75b2 */ /* 0x0000220008000100 */
[----:B------:R0:W0:Y:S01]  /*03d0*/  SYNCS.EXCH.64 URZ, [UR8+0x58], UR6 ;  /* 0x00005806083f75b2 */ /* 0x0000220008000100 */
[----:B------:R-:W-:Y:S01]  /*03e0*/  NOP ;  /* 0x0000000000007918 */ /* 0x000fe20000000000 */
.L_x_2:
[----:B------:R-:W5:Y:S01]  /*03f0*/  SHFL.IDX PT, R0, R0, RZ, 0x1f ;  /* 0x00001fff00007589 */ /* 0x000f6200000e0000 */
[----:B------:R-:W-:Y:S01]  /*0400*/  ELECT P0, URZ, PT ;  /* 0x00000000003f782f */ /* 0x000fe20003800000 */
[----:B------:R-:W1:Y:S01]  /*0410*/  S2UR UR17, SR_CTAID.Y ;  /* 0x00000000001179c3 */ /* 0x000e620000002600 */
[----:B0-----:R-:W-:Y:S01]  /*0420*/  ULDC UR5, c[0x0][0x65c] ;  /* 0x0001970000057ab9 */ /* 0x001fe20000000800 */
[----:B------:R-:W-:Y:S01]  /*0430*/  UMOV UR12, 0x20 ;  /* 0x00000020000c7882 */ /* 0x000fe20000000000 */
[----:B------:R-:W-:Y:S01]  /*0440*/  UISETP.NE.AND UP2, UPT, UR5, 0x1, UPT ;  /* 0x000000010500788c */ /* 0x000fe2000bf45270 */
[----:B------:R-:W-:Y:S01]  /*0450*/  NOP ;  /* 0x0000000000007918 */ /* 0x000fe20000000000 */
[----:B------:R-:W-:Y:S02]  /*0460*/  NOP ;  /* 0x0000000000007918 */ /* 0x000fe40000000000 */
[----:B------:R-:W-:Y:S01]  /*0470*/  UP2UR UR45, UPR, URZ, 0x4 ;  /* 0x000000043f2d7883 */ /* 0x000fe20008000000 */
[----:B------:R-:W0:Y:S01]  /*0480*/  S2UR UR4, SR_CTAID.X ;  /* 0x00000000000479c3 */ /* 0x000e220000002500 */
[----:B------:R-:W-:-:S02]  /*0490*/  PLOP3.LUT P2, PT, PT, PT, UP2, 0x80, 0x0 ;  /* 0x000000000000781c */ /* 0x000fc40003f4f028 */
[----:B------:R-:W-:Y:S02]  /*04a0*/  PLOP3.LUT P4, PT, PT, PT, UP2, 0x80, 0x0 ;  /* 0x000000000000781c */ /* 0x000fe40003f8f028 */
[----:B------:R-:W-:Y:S01]  /*04b0*/  PLOP3.LUT P3, PT, PT, PT, UP2, 0x80, 0x0 ;  /* 0x000000000000781c */ /* 0x000fe20003f6f028 */
[----:B------:R-:W-:Y:S01]  /*04c0*/  @UP2 ULDC UR14, c[0x0][0x10] ;  /* 0x00000400000e2ab9 */ /* 0x000fe20000000800 */
[----:B------:R-:W-:Y:S01]  /*04d0*/  @UP2 UMOV UR9, URZ ;  /* 0x0000003f00092c82 */ /* 0x000fe20008000000 */
[----:B------:R-:W-:Y:S01]  /*04e0*/  @!UP2 ULDC UR11, c[0x0][0xc] ;  /* 0x00000300000baab9 */ /* 0x000fe20000000800 */
[----:B-----5:R-:W-:Y:S01]  /*04f0*/  ISETP.NE.OR P0, PT, R0, RZ, !P0 ;  /* 0x000000ff0000720c */ /* 0x020fe20004705670 */
[----:B-1----:R-:W-:Y:S02]  /*0500*/  @UP2 UMOV UR7, UR17 ;  /* 0x0000001100072c82 */ /* 0x002fe40008000000 */
[----:B------:R-:W-:Y:S01]  /*0510*/  @UP2 UMOV UR8, UR7 ;  /* 0x0000000700082c82 */ /* 0x000fe20008000000 */
[----:B------:R-:W-:Y:S01]  /*0520*/  @!UP2 UMOV UR7, UR17 ;  /* 0x000000110007ac82 */ /* 0x000fe20008000000 */
[----:B0-----:R-:W-:-:S08]  /*0530*/  @UP2 UIMAD.WIDE.U32 UR14, UR4, UR14, UR8 ;  /* 0x0000000e040e22a5 */ /* 0x001fd0000f8e0008 */
[----:B------:R-:W-:Y:S01]  /*0540*/  VOTEU.ALL UP0, P0 ;  /* 0x00000000003f7886 */ /* 0x000fe20000000000 */
[----:B------:R-:W-:Y:S01]  /*0550*/  VOTEU.ALL UP1, P0 ;  /* 0x00000000003f7886 */ /* 0x000fe20000020000 */
[----:B------:R-:W-:-:S03]  /*0560*/  IMAD.U32 R2, RZ, RZ, UR14 ;  /* 0x0000000eff027e24 */ /* 0x000fc6000f8e00ff */
[----:B------:R-:W0:Y:S01]  /*0570*/  @!UP0 S2UR UR6, SR_CgaCtaId ;  /* 0x00000000000689c3 */ /* 0x000e220000008800 */
[----:B------:R-:W-:Y:S01]  /*0580*/  @!UP0 UMOV UR5, 0x400 ;  /* 0x0000040000058882 */ /* 0x000fe20000000000 */
[----:B------:R-:W-:-:S04]  /*0590*/  @!UP0 UIADD3 UR12, -UR12, 0x100000, URZ ;  /* 0x001000000c0c8890 */ /* 0x000fc8000fffe13f */
[----:B------:R-:W-:Y:S02]  /*05a0*/  @!UP0 USHF.L.U32 UR13, UR12, 0xb, URZ ;  /* 0x0000000b0c0d8899 */ /* 0x000fe4000800063f */
[----:B------:R-:W-:Y:S01]  /*05b0*/  @!UP0 USHF.L.U32 UR12, UR12, 0x1, URZ ;  /* 0x000000010c0c8899 */ /* 0x000fe2000800063f */
[----:B------:R-:W-:Y:S01]  /*05c0*/  IMAD.U32 R3, RZ, RZ, UR15 ;  /* 0x0000000fff037e24 */ /* 0x000fe2000f8e00ff */
[----:B0-----:R-:W-:Y:S01]  /*05d0*/  @!UP0 ULEA UR16, UR6, UR5, 0x18 ;  /* 0x0000000506108291 */ /* 0x001fe2000f8ec03f */
[----:B------:R-:W-:Y:S01]  /*05e0*/  VOTEU.ALL UP0, P0 ;  /* 0x00000000003f7886 */ /* 0x000fe20000000000 */
[----:B------:R-:W-:Y:S01]  /*05f0*/  PLOP3.LUT P0, PT, PT, PT, UP2, 0x80, 0x0 ;  /* 0x000000000000781c */ /* 0x000fe20003f0f028 */
[----:B------:R-:W-:Y:S01]  /*0600*/  UMOV UR5, URZ ;  /* 0x0000003f00057c82 */ /* 0x000fe20008000000 */
[----:B------:R-:W-:Y:S01]  /*0610*/  @UP2 UMOV UR6, URZ ;  /* 0x0000003f00062c82 */ /* 0x000fe20008000000 */
[----:B------:R-:W-:Y:S02]  /*0620*/  @!UP2 UIMAD.WIDE.U32 UR8, UR11, UR7, UR4 ;  /* 0x000000070b08a2a5 */ /* 0x000fe4000f8e0004 */
[----:B------:R-:W-:-:S04]  /*0630*/  @UP2 UIADD3 UR6, UR15, UR6, URZ ;  /* 0x000000060f062290 */ /* 0x000fc8000fffe03f */
[----:B------:R-:W-:Y:S01]  /*0640*/  IMAD.U32 R5, RZ, RZ, UR9 ;  /* 0x00000009ff057e24 */ /* 0x000fe2000f8e00ff */
[----:B------:R-:W0:Y:S02]  /*0650*/  FENCE.VIEW.ASYNC.S ;  /* 0x00000000000073c6 */ /* 0x000e240000000000 */
[----:B0-----:R0:W2:Y:S01]  /*0660*/  @!UP0 SYNCS.EXCH.64 URZ, [UR16+0x70], UR12 ;  /* 0x0000700c103f85b2 */ /* 0x0010a20008000100 */
[----:B------:R-:W-:Y:S01]  /*0670*/  @P2 MOV R6, UR6 ;  /* 0x0000000600062c02 */ /* 0x000fe20008000f00 */
[----:B------:R-:W-:Y:S02]  /*0680*/  IMAD.U32 R3, RZ, RZ, UR9 ;  /* 0x00000009ff037e24 */ /* 0x000fe4000f8e00ff */
[----:B------:R-:W-:Y:S02]  /*0690*/  @P0 IMAD.MOV.U32 R7, RZ, RZ, R2 ;  /* 0x000000ffff070224 */ /* 0x000fe400078e0002 */
[----:B------:R-:W-:Y:S02]  /*06a0*/  IMAD.U32 R2, RZ, RZ, UR8 ;  /* 0x00000008ff027e24 */ /* 0x000fe4000f8e00ff */
[----:B------:R-:W-:-:S02]  /*06b0*/  @!P4 IMAD.MOV.U32 R6, RZ, RZ, R5 ;  /* 0x000000ffff06c224 */ /* 0x000fc400078e0005 */
[----:B------:R-:W-:Y:S01]  /*06c0*/  IMAD.U32 R4, RZ, RZ, UR8 ;  /* 0x00000008ff047e24 */ /* 0x000fe2000f8e00ff */
[----:B------:R-:W-:Y:S02]  /*06d0*/  @!P3 MOV R7, R2 ;  /* 0x000000020007b202 */ /* 0x000fe40000000f00 */
[----:B------:R0:W-:Y:S01]  /*06e0*/  STL [R1+0x200], R6 ;  /* 0x0002000601007387 */ /* 0x0001e20000100800 */
[----:B------:R0:W2:Y:S03]  /*06f0*/  @!UP1 SYNCS.EXCH.64 URZ, [UR16+0x78], UR12 ;  /* 0x0000780c103f95b2 */ /* 0x0000a60008000100 */
[----:B------:R0:W-:Y:S01]  /*0700*/  STL [R1+0x204], R7 ;  /* 0x0002040701007387 */ /* 0x0001e20000100800 */
[----:B------:R-:W-:Y:S01]  /*0710*/  NOP ;  /* 0x0000000000007918 */ /* 0x000fe20000000000 */
[----:B--234-:R-:W-:Y:S06]  /*0720*/  BAR.SYNC.DEFER_BLOCKING 0x0 ;  /* 0x0000000000007b1d */ /* 0x01cfec0000010000 */
[----:B------:R-:W-:Y:S05]  /*0730*/  @!P1 BRA `(.L_x_3) ;  /* 0x0000019800109947 */ /* 0x000fea0003800000 */
[----:B------:R-:W-:-:S06]  /*0740*/  UISETP.GT.U32.AND UP0, UPT, UR18, 0x1, UPT ;  /* 0x000000011200788c */ /* 0x000fcc000bf04070 */
[----:B------:R-:W-:-:S13]  /*0750*/  PLOP3.LUT P0, PT, PT, PT, UP0, 0x80, 0x0 ;  /* 0x000000000000781c */ /* 0x000fda0003f0f008 */
[----:B0-----:R-:W-:Y:S05]  /*0760*/  @P0 EXIT ;  /* 0x000000000000094d */ /* 0x001fea0003800000 */
[----:B------:R-:W-:Y:S01]  /*0770*/  ULDC.64 UR8, c[0x0][0x650] ;  /* 0x0001940000087ab9 */ /* 0x000fe20000000a00 */
[----:B------:R-:W-:Y:S01]  /*0780*/  UMOV UR41, 0xffffffff ;  /* 0xffffffff00297882 */ /* 0x000fe20000000000 */
[----:B------:R-:W-:Y:S01]  /*0790*/  ISETP.GE.U32.AND P0, PT, R7, UR8, PT ;  /* 0x0000000807007c0c */ /* 0x000fe2000bf06070 */
[----:B------:R-:W-:Y:S01]  /*07a0*/  UMOV UR42, 0xffffffff ;  /* 0xffffffff002a7882 */ /* 0x000fe20000000000 */
[----:B------:R-:W-:Y:S01]  /*07b0*/  UMOV UR43, 0xffffffff ;  /* 0xffffffff002b7882 */ /* 0x000fe20000000000 */
[----:B------:R-:W-:Y:S02]  /*07c0*/  PRMT R0, RZ, 0x7610, R0 ;  /* 0x00007610ff007816 */ /* 0x000fe40000000000 */
[----:B------:R-:W-:-:S13]  /*07d0*/  ISETP.GE.U32.AND.EX P0, PT, R6, UR9, PT, P0 ;  /* 0x0000000906007c0c */ /* 0x000fda000bf06100 */
[----:B------:R-:W-:Y:S05]  /*07e0*/  @P0 BRA `(.L_x_4) ;  /* 0x0000000400800947 */ /* 0x000fea0003800000 */
[----:B------:R-:W-:Y:S01]  /*07f0*/  I2FP.F32.U32 R0, UR4 ;  /* 0x0000000400007c45 */ /* 0x000fe20008201000 */
[----:B------:R-:W-:Y:S01]  /*0800*/  ULDC.64 UR16, c[0x0][0x628] ;  /* 0x00018a0000107ab9 */ /* 0x000fe20000000a00 */
[----:B------:R-:W-:Y:S01]  /*0810*/  ULDC UR6, c[0x0][0x150] ;  /* 0x0000540000067ab9 */ /* 0x000fe20000000800 */
[----:B------:R-:W-:Y:S01]  /*0820*/  ISETP.NE.U32.AND P0, PT, RZ, UR16, PT ;  /* 0x00000010ff007c0c */ /* 0x000fe2000bf05070 */
[----:B------:R-:W-:Y:S01]  /*0830*/  ULDC UR15, c[0x0][0x630] ;  /* 0x00018c00000f7ab9 */ /* 0x000fe20000000800 */
[----:B------:R-:W-:Y:S01]  /*0840*/  FMUL R0, R0, UR6 ;  /* 0x0000000600007c20 */ /* 0x000fe20008400000 */
[----:B------:R-:W-:Y:S01]  /*0850*/  R2UR UR18, R7 ;  /* 0x00000000071272ca */ /* 0x000fe200000e0000 */
[----:B------:R-:W-:Y:S01]  /*0860*/  ULDC UR20, c[0x0][0x154] ;  /* 0x0000550000147ab9 */ /* 0x000fe20000000800 */
[----:B------:R-:W-:Y:S01]  /*0870*/  ISETP.NE.AND.EX P0, PT, RZ, UR17, PT, P0 ;  /* 0x00000011ff007c0c */ /* 0x000fe2000bf05300 */
[----:B------:R0:W1:Y:S01]  /*0880*/  F2I.U32.TRUNC.NTZ R2, R0 ;  /* 0x0000000000027305 */ /* 0x000062000020f000 */
[----:B------:R-:W-:-:S02]  /*0890*/  R2UR UR19, R6 ;  /* 0x00000000061372ca */ /* 0x000fc400000e0000 */
[----:B------:R-:W-:Y:S02]  /*08a0*/  R2UR UR8, R7 ;  /* 0x00000000070872ca */ /* 0x000fe400000e0000 */
[----:B------:R-:W-:-:S07]  /*08b0*/  R2UR UR9, R6 ;  /* 0x00000000060972ca */ /* 0x000fce00000e0000 */
[----:B0-----:R-:W-:Y:S08]  /*08c0*/  @!P0 BRA `(.L_x_5) ;  /* 0x0000000000308947 */ /* 0x001ff00003800000 */
[----:B------:R-:W-:Y:S01]  /*08d0*/  R2UR UR8, R7 ;  /* 0x00000000070872ca */ /* 0x000fe200000e0000 */
[----:B------:R-:W-:Y:S01]  /*08e0*/  ULDC UR6, c[0x0][0x634] ;  /* 0x00018d0000067ab9 */ /* 0x000fe20000000800 */
[----:B------:R-:W-:-:S11]  /*08f0*/  R2UR UR14, R6 ;  /* 0x00000000060e72ca */ /* 0x000fd600000e0000 */
[----:B------:R-:W-:-:S04]  /*0900*/  UIADD3 UR6, UP0, UR8, UR6, URZ ;  /* 0x0000000608067290 */ /* 0x000fc8000ff1e03f */
[----:B------:R-:W-:-:S04]  /*0910*/  UIADD3.X UR14, URZ, UR14, URZ, UP0, !UPT ;  /* 0x0000000e3f0e7290 */ /* 0x000fc800087fe43f */
[----:B------:R-:W-:-:S04]  /*0920*/  UIMAD.WIDE.U32 UR8, UR14, UR16, URZ ;  /* 0x000000100e0872a5 */ /* 0x000fc8000f8e003f */
[----:B------:R-:W-:Y:S02]  /*0930*/  UIMAD.WIDE.U32 UR10, UP0, UR6, UR17, UR8 ;  /* 0x00000011060a72a5 */ /* 0x000fe4000f800008 */
[----:B------:R-:W-:Y:S02]  /*0940*/  UIMAD.WIDE.U32 UR8, UR6, UR16, URZ ;  /* 0x00000010060872a5 */ /* 0x000fe4000f8e003f */
[----:B------:R-:W-:Y:S02]  /*0950*/  UIADD3.X UR13, URZ, URZ, URZ, UP0, !UPT ;  /* 0x0000003f3f0d7290 */ /* 0x000fe400087fe43f */
[----:B------:R-:W-:Y:S01]  /*0960*/  UIADD3 URZ, UP0, UR9, UR10, URZ ;  /* 0x0000000a093f7290 */ /* 0x000fe2000ff1e03f */
[----:B------:R-:W-:-:S03]  /*0970*/  UMOV UR12, UR11 ;  /* 0x0000000b000c7c82 */ /* 0x000fc60008000000 */
[----:B------:R-:W-:-:S12]  /*0980*/  UIMAD.WIDE.U32.X UR8, UR14, UR17, UR12, UP0 ;  /* 0x000000110e0872a5 */ /* 0x000fd800080e040c */
.L_x_5:
[----:B------:R-:W-:Y:S01]  /*0990*/  USHF.R.U64 UR43, UR8, UR15, UR9 ;  /* 0x0000000f082b7299 */ /* 0x000fe20008001209 */
[----:B------:R-:W-:Y:S01]  /*09a0*/  I2FP.F32.U32 R0, UR7 ;  /* 0x0000000700007c45 */ /* 0x000fe20008201000 */
[----:B------:R-:W-:Y:S01]  /*09b0*/  USHF.R.U32.HI UR5, URZ, UR15, UR9 ;  /* 0x0000000f3f057299 */ /* 0x000fe20008011609 */
[----:B-1----:R-:W-:Y:S01]  /*09c0*/  R2UR UR12, R2 ;  /* 0x00000000020c72ca */ /* 0x002fe200000e0000 */
[----:B------:R-:W-:Y:S02]  /*09d0*/  UIADD3 UR6, UP0, URZ, -UR43, URZ ;  /* 0x8000002b3f067290 */ /* 0x000fe4000ff1e03f */
[----:B------:R-:W-:Y:S01]  /*09e0*/  FMUL R0, R0, UR20 ;  /* 0x0000001400007c20 */ /* 0x000fe20008400000 */
[----:B------:R-:W-:Y:S01]  /*09f0*/  ULDC.64 UR8, c[0x0][0x620] ;  /* 0x0001880000087ab9 */ /* 0x000fe20000000a00 */
[----:B------:R-:W-:Y:S01]  /*0a00*/  UIADD3.X UR5, URZ, ~UR5, URZ, UP0, !UPT ;  /* 0x800000053f057290 */ /* 0x000fe200087fe43f */
[----:B------:R-:W-:Y:S01]  /*0a10*/  UMOV UR10, UR18 ;  /* 0x00000012000a7c82 */ /* 0x000fe20008000000 */
[----:B------:R-:W-:-:S02]  /*0a20*/  UMOV UR11, UR19 ;  /* 0x00000013000b7c82 */ /* 0x000fc40008000000 */
[----:B------:R-:W-:Y:S01]  /*0a30*/  UIMAD UR5, UR5, UR8, URZ ;  /* 0x00000008050572a4 */ /* 0x000fe2000f8e023f */
[----:B------:R-:W0:Y:S01]  /*0a40*/  F2I.U32.TRUNC.NTZ R0, R0 ;  /* 0x0000000000007305 */ /* 0x000e22000020f000 */
[----:B------:R-:W-:Y:S02]  /*0a50*/  UIMAD.WIDE.U32 UR10, UR6, UR8, UR10 ;  /* 0x00000008060a72a5 */ /* 0x000fe4000f8e000a */
[----:B------:R-:W-:Y:S01]  /*0a60*/  UIMAD UR6, UR6, UR9, UR5 ;  /* 0x00000009060672a4 */ /* 0x000fe2000f8e0205 */
[----:B------:R-:W-:Y:S01]  /*0a70*/  ULDC UR21, c[0x0][0x658] ;  /* 0x0001960000157ab9 */ /* 0x000fe20000000800 */
[----:B------:R-:W-:Y:S02]  /*0a80*/  UMOV UR19, 0xffffffff ;  /* 0xffffffff00137882 */ /* 0x000fe40000000000 */
[----:B------:R-:W-:Y:S01]  /*0a90*/  UIADD3 UR6, UR11, UR6, URZ ;  /* 0x000000060b067290 */ /* 0x000fe2000fffe03f */
[----:B------:R-:W-:Y:S01]  /*0aa0*/  ULDC UR15, c[0x0][0x618] ;  /* 0x00018600000f7ab9 */ /* 0x000fe20000000800 */
[----:B------:R-:W-:Y:S01]  /*0ab0*/  ULDC.64 UR8, c[0x0][0x640] ;  /* 0x0001900000087ab9 */ /* 0x000fe20000000a00 */
[----:B------:R-:W-:Y:S01]  /*0ac0*/  USHF.L.U32 UR11, UR19, UR21, URZ ;  /* 0x00000015130b7299 */ /* 0x000fe2000800063f */
[----:B------:R-:W-:Y:S01]  /*0ad0*/  ISETP.NE.U32.AND P0, PT, RZ, UR8, PT ;  /* 0x00000008ff007c0c */ /* 0x000fe2000bf05070 */
[----:B------:R-:W-:-:S02]  /*0ae0*/  USHF.R.U64 UR19, UR10, UR15, UR6 ;  /* 0x0000000f0a137299 */ /* 0x000fc40008001206 */
[----:B------:R-:W-:Y:S01]  /*0af0*/  USHF.R.U32.HI UR10, URZ, UR15, UR6 ;  /* 0x0000000f3f0a7299 */ /* 0x000fe20008011606 */
[----:B0-----:R-:W-:Y:S01]  /*0b00*/  R2UR UR14, R0 ;  /* 0x00000000000e72ca */ /* 0x001fe200000e0000 */
[----:B------:R-:W-:Y:S01]  /*0b10*/  ULDC UR17, c[0x0][0x608] ;  /* 0x0001820000117ab9 */ /* 0x000fe20000000800 */
[----:B------:R-:W-:Y:S01]  /*0b20*/  ISETP.NE.AND.EX P0, PT, RZ, UR9, PT, P0 ;  /* 0x00000009ff007c0c */ /* 0x000fe2000bf05300 */
[----:B------:R-:W-:Y:S02]  /*0b30*/  USHF.R.U64 UR23, UR19, UR17, UR10 ;  /* 0x0000001113177299 */ /* 0x000fe4000800120a */
[----:B------:R-:W-:Y:S01]  /*0b40*/  USHF.R.U32.HI UR10, URZ, UR17, UR10 ;  /* 0x000000113f0a7299 */ /* 0x000fe2000801160a */
[----:B------:R-:W-:Y:S01]  /*0b50*/  UMOV UR16, 0x1 ;  /* 0x0000000100107882 */ /* 0x000fe20000000000 */
[----:B------:R-:W-:Y:S02]  /*0b60*/  UIADD3 UR12, -UR12, URZ, URZ ;  /* 0x0000003f0c0c7290 */ /* 0x000fe4000fffe13f */
[----:B------:R-:W-:-:S02]  /*0b70*/  USHF.R.U64 UR24, UR23, UR21, UR10 ;  /* 0x0000001517187299 */ /* 0x000fc4000800120a */
[----:B------:R-:W-:Y:S01]  /*0b80*/  USHF.L.U32 UR6, UR16, UR21, URZ ;  /* 0x0000001510067299 */ /* 0x000fe2000800063f */
[----:B------:R-:W-:Y:S01]  /*0b90*/  ULDC UR13, c[0x0][0x144] ;  /* 0x00005100000d7ab9 */ /* 0x000fe20000000800 */
[----:B------:R-:W-:Y:S01]  /*0ba0*/  ULDC UR5, c[0x0][0x600] ;  /* 0x0001800000057ab9 */ /* 0x000fe20000000800 */
[----:B------:R-:W-:Y:S02]  /*0bb0*/  ULOP3.LUT UR16, URZ, UR11, URZ, 0x33, !UPT ;  /* 0x0000000b3f107292 */ /* 0x000fe4000f8e333f */
[----:B------:R-:W-:Y:S02]  /*0bc0*/  USHF.R.U32.HI UR11, URZ, UR21, UR10 ;  /* 0x000000153f0b7299 */ /* 0x000fe4000801160a */
[----:B------:R-:W-:Y:S02]  /*0bd0*/  UIADD3 UR18, UR5, -0x1, URZ ;  /* 0xffffffff05127890 */ /* 0x000fe4000fffe03f */
[----:B------:R-:W-:Y:S02]  /*0be0*/  UIADD3 UR20, -UR14, URZ, URZ ;  /* 0x0000003f0e147290 */ /* 0x000fe4000fffe13f */
[----:B------:R-:W-:Y:S01]  /*0bf0*/  UIMAD UR4, UR13, UR12, UR4 ;  /* 0x0000000c0d0472a4 */ /* 0x000fe2000f8e0204 */
[----:B------:R-:W-:Y:S01]  /*0c00*/  ULDC UR25, c[0x0][0x148] ;  /* 0x0000520000197ab9 */ /* 0x000fe20000000800 */
[----:B------:R-:W-:Y:S01]  /*0c10*/  ULDC UR21, c[0x0][0x648] ;  /* 0x0001920000157ab9 */ /* 0x000fe20000000800 */
[----:B------:R-:W-:Y:S01]  /*0c20*/  ULDC UR22, c[0x0][0x638] ;  /* 0x00018e0000167ab9 */ /* 0x000fe20000000800 */
[----:B------:R-:W-:Y:S01]  /*0c30*/  UMOV UR10, UR24 ;  /* 0x00000018000a7c82 */ /* 0x000fe20008000000 */
[----:B------:R-:W-:Y:S07]  /*0c40*/  @!P0 BRA `(.L_x_6) ;  /* 0x0000000000308947 */ /* 0x000fee0003800000 */
[----:B------:R-:W-:Y:S02]  /*0c50*/  ULDC UR14, c[0x0][0x64c] ;  /* 0x00019300000e7ab9 */ /* 0x000fe40000000800 */
        /* <DEDUP_REMOVED lines=8> */
[----:B------:R-:W-:-:S07]  /*0ce0*/  UIMAD.WIDE.U32.X UR8, UR17, UR9, UR14, UP0 ;  /* 0x00000009110872a5 */ /* 0x000fce00080e040e */
[----:B------:R-:W-:Y:S01]  /*0cf0*/  UMOV UR10, UR8 ;  /* 0x00000008000a7c82 */ /* 0x000fe20008000000 */
[----:B------:R-:W-:-:S05]  /*0d00*/  UMOV UR11, UR9 ;  /* 0x00000009000b7c82 */ /* 0x000fca0008000000 */
.L_x_6:
[----:B------:R-:W-:Y:S01]  /*0d10*/  UISETP.NE.AND UP0, UPT, UR45, URZ, UPT ;  /* 0x0000003f2d00728c */ /* 0x000fe2000bf05270 */
[----:B------:R-:W-:Y:S01]  /*0d20*/  IMAD.MOV.U32 R0, RZ, RZ, 0x1 ;  /* 0x00000001ff007424 */ /* 0x000fe200078e00ff */
[----:B------:R-:W-:Y:S02]  /*0d30*/  USHF.R.U64 UR8, UR10, UR21, UR11 ;  /* 0x000000150a087299 */ /* 0x000fe4000800120b */
[----:B------:R-:W-:Y:S02]  /*0d40*/  ULOP3.LUT UR16, UR23, UR16, URZ, 0xc0, !UPT ;  /* 0x0000001017107292 */ /* 0x000fe4000f8ec03f */
[----:B------:R-:W-:Y:S02]  /*0d50*/  ULOP3.LUT UR18, UR19, UR18, URZ, 0xc0, !UPT ;  /* 0x0000001213127292 */ /* 0x000fe4000f8ec03f */
[----:B------:R-:W-:-:S03]  /*0d60*/  UIMAD UR16, UR6, UR8, UR16 ;  /* 0x00000008061072a4 */ /* 0x000fc6000f8e0210 */
[----:B------:R-:W-:Y:S02]  /*0d70*/  @UP0 UIMAD UR4, UR25, UR20, UR7 ;  /* 0x00000014190402a4 */ /* 0x000fe4000f8e0207 */
[----:B------:R-:W-:-:S04]  /*0d80*/  UIADD3 UR7, -UR8, URZ, URZ ;  /* 0x0000003f08077290 */ /* 0x000fc8000fffe13f */
[----:B------:R-:W-:-:S03]  /*0d90*/  UIMAD UR6, UR7, UR22, UR24 ;  /* 0x00000016070672a4 */ /* 0x000fc6000f8e0218 */
[----:B------:R-:W-:Y:S01]  /*0da0*/  ULDC UR7, c[0x0][0x610] ;  /* 0x0001840000077ab9 */ /* 0x000fe20000000800 */
[----:B------:R-:W-:Y:S02]  /*0db0*/  UIMAD UR6, UR6, UR5, UR18 ;  /* 0x00000005060672a4 */ /* 0x000fe4000f8e0212 */
[----:B------:R-:W-:-:S04]  /*0dc0*/  UIMAD UR4, UR16, UR7, UR4 ;  /* 0x00000007100472a4 */ /* 0x000fc8000f8e0204 */
[----:B------:R-:W-:Y:S02]  /*0dd0*/  USEL UR42, UR6, UR4, !UP0 ;  /* 0x00000004062a7287 */ /* 0x000fe4000c000000 */
[----:B------:R-:W-:-:S12]  /*0de0*/  USEL UR41, UR4, UR6, !UP0 ;  /* 0x0000000604297287 */ /* 0x000fd8000c000000 */
.L_x_4:
[----:B------:R-:W-:-:S08]  /*0df0*/  NOP ;  /* 0x0000000000007918 */ /* 0x000fd00000000000 */
[----:B------:R-:W0:Y:S02]  /*0e00*/  USETMAXREG.TRY_ALLOC.CTAPOOL UP0, 0xf0 ;  /* 0x000000f0000079c8 */ /* 0x000e240008000600 */
[----:B0-----:R-:W-:-:S13]  /*0e10*/  PLOP3.LUT P0, PT, PT, PT, UP0, 0x80, 0x0 ;  /* 0x000000000000781c */ /* 0x001fda0003f0f008 */
[----:B------:R-:W-:Y:S05]  /*0e20*/  @!P0 BRA `(.L_x_4) ;  /* 0xfffffffc00f08947 */ /* 0x000fea000383ffff */
[----:B------:R-:W-:Y:S01]  /*0e30*/  ULDC.64 UR4, c[0x0][0x598] ;  /* 0x0001660000047ab9 */ /* 0x000fe20000000a00 */
[----:B------:R-:W-:Y:S01]  /*0e40*/  ULDC.64 UR36, c[0x0][0x208] ;  /* 0x0000820000247ab9 */ /* 0x000fe20000000a00 */
[----:B------:R-:W-:-:S04]  /*0e50*/  ISETP.NE.U32.AND P0, PT, RZ, UR4, PT ;  /* 0x00000004ff007c0c */ /* 0x000fc8000bf05070 */
[----:B------:R-:W-:-:S13]  /*0e60*/  ISETP.NE.AND.EX P0, PT, RZ, UR5, PT, P0 ;  /* 0x00000005ff007c0c */ /* 0x000fda000bf05300 */
[----:B------:R-:W-:Y:S05]  /*0e70*/  @!P0 BRA `(.L_x_7) ;  /* 0x00000000001c8947 */ /* 0x000fea0003800000 */
[----:B------:R-:W0:Y:S02]  /*0e80*/  LDC.64 R2, c[0x0][0x598] ;  /* 0x00016600ff027b82 */ /* 0x000e240000000a00 */
[----:B0-----:R-:W2:Y:S02]  /*0e90*/  LDG.E.64 R2, desc[UR36][R2.64] ;  /* 0x0000002402027981 */ /* 0x001ea4000c1e1b00 */
[----:B--2---:R-:W-:-:S04]  /*0ea0*/  ISETP.NE.U32.AND P0, PT, R2, RZ, PT ;  /* 0x000000ff0200720c */ /* 0x004fc80003f05070 */
[----:B------:R-:W-:-:S13]  /*0eb0*/  ISETP.NE.AND.EX P0, PT, R3, RZ, PT, P0 ;  /* 0x000000ff0300720c */ /* 0x000fda0003f05300 */
[----:B------:R-:W-:Y:S05]  /*0ec0*/  @!P0 BRA `(.L_x_7) ;  /* 0x0000000000088947 */ /* 0x000fea0003800000 */
[----:B------:R0:W5:Y:S01]  /*0ed0*/  LD.E R2, desc[UR36][R2.64] ;  /* 0x0000002402027980 */ /* 0x000162000c101900 */
[----:B------:R-:W-:Y:S05]  /*0ee0*/  BRA `(.L_x_8) ;  /* 0x0000000000247947 */ /* 0x000fea0003800000 */
.L_x_7:
[----:B------:R-:W-:Y:S02]  /*0ef0*/  ULDC.64 UR4, c[0x0][0x588] ;  /* 0x0001620000047ab9 */ /* 0x000fe40000000a00 */
[----:B------:R-:W-:-:S04]  /*0f00*/  ISETP.NE.U32.AND P0, PT, RZ, UR4, PT ;  /* 0x00000004ff007c0c */ /* 0x000fc8000bf05070 */
[----:B------:R-:W-:-:S13]  /*0f10*/  ISETP.NE.AND.EX P0, PT, RZ, UR5, PT, P0 ;  /* 0x00000005ff007c0c */ /* 0x000fda000bf05300 */
[----:B------:R-:W-:Y:S05]  /*0f20*/  @!P0 BRA `(.L_x_9) ;  /* 0x00000000000c8947 */ /* 0x000fea0003800000 */
[----:B------:R-:W0:Y:S02]  /*0f30*/  LDC.64 R2, c[0x0][0x588] ;  /* 0x00016200ff027b82 */ /* 0x000e240000000a00 */
[----:B0-----:R1:W5:Y:S01]  /*0f40*/  LDG.E R2, desc[UR36][R2.64] ;  /* 0x0000002402027981 */ /* 0x001362000c1e1900 */
[----:B------:R-:W-:Y:S05]  /*0f50*/  BRA `(.L_x_8) ;  /* 0x0000000000087947 */ /* 0x000fea0003800000 */
.L_x_9:
[----:B------:R-:W-:Y:S02]  /*0f60*/  ULDC UR4, c[0x0][0x580] ;  /* 0x0001600000047ab9 */ /* 0x000fe40000000800 */
[----:B------:R-:W-:-:S07]  /*0f70*/  IMAD.U32 R2, RZ, RZ, UR4 ;  /* 0x00000004ff027e24 */ /* 0x000fce000f8e00ff */
.L_x_8:
[----:B------:R-:W-:Y:S02]  /*0f80*/  ULDC.64 UR4, c[0x0][0x5a0] ;  /* 0x0001680000047ab9 */ /* 0x000fe40000000a00 */
[----:B------:R-:W-:-:S04]  /*0f90*/  ISETP.NE.U32.AND P0, PT, RZ, UR4, PT ;  /* 0x00000004ff007c0c */ /* 0x000fc8000bf05070 */
[----:B------:R-:W-:-:S13]  /*0fa0*/  ISETP.NE.AND.EX P0, PT, RZ, UR5, PT, P0 ;  /* 0x00000005ff007c0c */ /* 0x000fda000bf05300 */
[----:B------:R-:W-:Y:S05]  /*0fb0*/  @!P0 BRA `(.L_x_10) ;  /* 0x00000000001c8947 */ /* 0x000fea0003800000 */
[----:B------:R-:W2:Y:S02]  /*0fc0*/  LDC.64 R4, c[0x0][0x5a0] ;  /* 0x00016800ff047b82 */ /* 0x000ea40000000a00 */
[----:B--2---:R-:W2:Y:S02]  /*0fd0*/  LDG.E.64 R4, desc[UR36][R4.64] ;  /* 0x0000002404047981 */ /* 0x004ea4000c1e1b00 */
[----:B--2---:R-:W-:-:S04]  /*0fe0*/  ISETP.NE.U32.AND P0, PT, R4, RZ, PT ;  /* 0x000000ff0400720c */ /* 0x004fc80003f05070 */
[----:B------:R-:W-:-:S13]  /*0ff0*/  ISETP.NE.AND.EX P0, PT, R5, RZ, PT, P0 ;  /* 0x000000ff0500720c */ /* 0x000fda0003f05300 */
[----:B------:R-:W-:Y:S05]  /*1000*/  @!P0 BRA `(.L_x_10) ;  /* 0x0000000000088947 */ /* 0x000fea0003800000 */
[----:B------:R2:W5:Y:S01]  /*1010*/  LD.E R16, desc[UR36][R4.64] ;  /* 0x0000002404107980 */ /* 0x000562000c101900 */
[----:B------:R-:W-:Y:S05]  /*1020*/  BRA `(.L_x_11) ;  /* 0x0000000000247947 */ /* 0x000fea0003800000 */
.L_x_10:
[----:B------:R-:W-:Y:S02]  /*1030*/  ULDC.64 UR4, c[0x0][0x590] ;  /* 0x0001640000047ab9 */ /* 0x000fe40000000a00 */
[----:B------:R-:W-:-:S04]  /*1040*/  ISETP.NE.U32.AND P0, PT, RZ, UR4, PT ;  /* 0x00000004ff007c0c */ /* 0x000fc8000bf05070 */
[----:B------:R-:W-:-:S13]  /*1050*/  ISETP.NE.AND.EX P0, PT, RZ, UR5, PT, P0 ;  /* 0x00000005ff007c0c */ /* 0x000fda000bf05300 */
[----:B------:R-:W-:Y:S05]  /*1060*/  @!P0 BRA `(.L_x_12) ;  /* 0x00000000000c8947 */ /* 0x000fea0003800000 */
[----:B------:R-:W2:Y:S02]  /*1070*/  LDC.64 R16, c[0x0][0x590] ;  /* 0x00016400ff107b82 */ /* 0x000ea40000000a00 */
[----:B--2---:R3:W5:Y:S01]  /*1080*/  LDG.E R16, desc[UR36][R16.64] ;  /* 0x0000002410107981 */ /* 0x004762000c1e1900 */
[----:B------:R-:W-:Y:S05]  /*1090*/  BRA `(.L_x_11) ;  /* 0x0000000000087947 */ /* 0x000fea0003800000 */
.L_x_12:
[----:B------:R-:W-:Y:S02]  /*10a0*/  ULDC UR4, c[0x0][0x584] ;  /* 0x0001610000047ab9 */ /* 0x000fe40000000800 */
[----:B------:R-:W-:-:S07]  /*10b0*/  IMAD.U32 R16, RZ, RZ, UR4 ;  /* 0x00000004ff107e24 */ /* 0x000fce000f8e00ff */
.L_x_11:
[----:B------:R-:W-:-:S13]  /*10c0*/  LOP3.LUT P0, RZ, R0, 0xff, RZ, 0xc0, !PT ;  /* 0x000000ff00ff7812 */ /* 0x000fda000780c0ff */
[----:B------:R-:W-:Y:S05]  /*10d0*/  @!P0 EXIT ;  /* 0x000000000000894d */ /* 0x000fea0003800000 */
[----:B------:R-:W-:Y:S01]  /*10e0*/  ULDC UR4, c[0x0][0x28c] ;  /* 0x0000a30000047ab9 */ /* 0x000fe20000000800 */
[----:B------:R-:W-:Y:S01]  /*10f0*/  UMOV UR38, URZ ;  /* 0x0000003f00267c82 */ /* 0x000fe20008000000 */
[----:B------:R-:W-:Y:S01]  /*1100*/  UIADD3 UR4, UR4, 0x3f, URZ ;  /* 0x0000003f04047890 */ /* 0x000fe2000fffe03f */
[----:B------:R-:W-:-:S03]  /*1110*/  UMOV UR39, URZ ;  /* 0x0000003f00277c82 */ /* 0x000fc60008000000 */
[----:B------:R-:W-:-:S04]  /*1120*/  USHF.R.S32.HI UR5, URZ, 0x1f, UR4 ;  /* 0x0000001f3f057899 */ /* 0x000fc80008011404 */
[----:B------:R-:W-:-:S04]  /*1130*/  ULEA.HI UR5, UR5, UR4, URZ, 0x6 ;  /* 0x0000000405057291 */ /* 0x000fc8000f8f303f */
[----:B------:R-:W-:-:S12]  /*1140*/  USHF.R.S32.HI UR44, URZ, 0x6, UR5 ;  /* 0x000000063f2c7899 */ /* 0x000fd80008011405 */
.L_x_540:
[----:B------:R-:W4:Y:S01]  /*1150*/  S2R R0, SR_TID.X ;  /* 0x0000000000007919 */ /* 0x000f220000002100 */
[----:B------:R-:W0:Y:S01]  /*1160*/  S2UR UR6, SR_CgaCtaId ;  /* 0x00000000000679c3 */ /* 0x000e220000008800 */
[----:B------:R-:W-:Y:S02]  /*1170*/  UMOV UR46, 0x400 ;  /* 0x00000400002e7882 */ /* 0x000fe40000000000 */
[----:B0-----:R-:W-:Y:S01]  /*1180*/  ULEA UR46, UR6, UR46, 0x18 ;  /* 0x0000002e062e7291 */ /* 0x001fe2000f8ec03f */
[----:B----4-:R-:W-:-:S04]  /*1190*/  LOP3.LUT R0, R0, 0x80, RZ, 0xc0, !PT ;  /* 0x0000008000007812 */ /* 0x010fc800078ec0ff */
[----:B------:R-:W-:-:S06]  /*11a0*/  SHF.R.U32.HI R0, RZ, 0x7, R0 ;  /* 0x00000007ff007819 */ /* 0x000fcc0000011600 */
[----:B------:R-:W0:Y:S02]  /*11b0*/  SHFL.IDX PT, R0, R0, RZ, 0x1f ;  /* 0x00001fff00007589 */ /* 0x000e2400000e0000 */
[----:B0-----:R-:W-:-:S13]  /*11c0*/  R2UR UR4, R0 ;  /* 0x00000000000472ca */ /* 0x001fda00000e0000 */
[----:B------:R-:W-:-:S04]  /*11d0*/  ULEA.HI UR5, UR4, UR4, URZ, 0x1 ;  /* 0x0000000404057291 */ /* 0x000fc8000f8f083f */
[----:B------:R-:W-:-:S04]  /*11e0*/  ULOP3.LUT UR5, UR5, 0x7fffe, URZ, 0xc0, !UPT ;  /* 0x0007fffe05057892 */ /* 0x000fc8000f8ec03f */
[----:B------:R-:W-:-:S03]  /*11f0*/  UIADD3 UR5, UR4, -UR5, URZ ;  /* 0x8000000504057290 */ /* 0x000fc6000fffe03f */
[----:B------:R-:W-:Y:S01]  /*1200*/  ULDC UR4, c[0x0][0x28c] ;  /* 0x0000a30000047ab9 */ /* 0x000fe20000000800 */
[----:B------:R-:W-:Y:S01]  /*1210*/  ULEA UR5, UR5, UR46, 0xd ;  /* 0x0000002e05057291 */ /* 0x000fe2000f8e683f */
[----:B------:R-:W-:-:S03]  /*1220*/  ISETP.LT.AND P0, PT, RZ, UR4, PT ;  /* 0x00000004ff007c0c */ /* 0x000fc6000bf01270 */
[----:B------:R-:W-:-:S04]  /*1230*/  UIADD3 UR5, UR5, 0x180, URZ ;  /* 0x0000018005057890 */ /* 0x000fc8000fffe03f */
[----:B------:R-:W-:-:S04]  /*1240*/  USHF.R.U32.HI UR5, URZ, 0x4, UR5 ;  /* 0x000000043f057899 */ /* 0x000fc80008011605 */
[----:B------:R-:W-:Y:S02]  /*1250*/  ULOP3.LUT UR47, UR5, 0x3fff, URZ, 0xc0, !UPT ;  /* 0x00003fff052f7892 */ /* 0x000fe4000f8ec03f */
[----:B-1-3--:R-:W-:Y:S10]  /*1260*/  @P0 BRA `(.L_x_13) ;  /* 0x0000000000400947 */ /* 0x00aff40003800000 */
[----:B------:R-:W-:Y:S01]  /*1270*/  MOV R0, 0x0 ;  /* 0x0000000000007802 */ /* 0x000fe20000000f00 */
[----:B------:R-:W-:Y:S01]  /*1280*/  ULDC.64 UR4, c[0x4][0x68] ;  /* 0x01001a0000047ab9 */ /* 0x000fe20000000a00 */
[----:B------:R-:W-:Y:S01]  /*1290*/  ULDC.64 UR6, c[0x4][0x8] ;  /* 0x0100020000067ab9 */ /* 0x000fe20000000a00 */
[----:B--2---:R-:W-:Y:S01]  /*12a0*/  MOV R4, UR4 ;  /* 0x0000000400047c02 */ /* 0x004fe20008000f00 */
[----:B------:R0:W2:Y:S01]  /*12b0*/  LDC.64 R14, c[0x4][R0] ;  /* 0x01000000000e7b82 */ /* 0x0000a20000000a00 */
[----:B------:R-:W-:Y:S01]  /*12c0*/  IMAD.U32 R5, RZ, RZ, UR5 ;  /* 0x00000005ff057e24 */ /* 0x000fe2000f8e00ff */
[----:B------:R-:W-:Y:S01]  /*12d0*/  ULDC.64 UR4, c[0x4][0x70] ;  /* 0x01001c0000047ab9 */ /* 0x000fe20000000a00 */
[----:B------:R-:W-:Y:S01]  /*12e0*/  IMAD.U32 R10, RZ, RZ, UR6 ;  /* 0x00000006ff0a7e24 */ /* 0x000fe2000f8e00ff */
[----:B------:R-:W-:Y:S01]  /*12f0*/  MOV R11, UR7 ;  /* 0x00000007000b7c02 */ /* 0x000fe20008000f00 */
[----:B------:R-:W-:Y:S02]  /*1300*/  IMAD.U32 R6, RZ, RZ, UR4 ;  /* 0x00000004ff067e24 */ /* 0x000fe4000f8e00ff */
[----:B------:R-:W-:-:S02]  /*1310*/  IMAD.U32 R7, RZ, RZ, UR5 ;  /* 0x00000005ff077e24 */ /* 0x000fc4000f8e00ff */
[----:B------:R-:W-:Y:S02]  /*1320*/  IMAD.MOV.U32 R8, RZ, RZ, 0x1e1 ;  /* 0x000001e1ff087424 */ /* 0x000fe400078e00ff */
[----:B------:R-:W-:Y:S02]  /*1330*/  IMAD.MOV.U32 R12, RZ, RZ, 0x1 ;  /* 0x00000001ff0c7424 */ /* 0x000fe400078e00ff */
[----:B0-----:R-:W-:-:S07]  /*1340*/  IMAD.MOV.U32 R13, RZ, RZ, RZ ;  /* 0x000000ffff0d7224 */ /* 0x001fce00078e00ff */
[----:B------:R-:W-:-:S07]  /*1350*/  LEPC R20, `(.L_x_13) ;  /* 0x000000001014794e */ /* 0x000fce0000000000 */
[----:B-123-5:R-:W-:Y:S05]  /*1360*/  CALL.ABS.NOINC R14 ;  /* 0x000000000e007343 */ /* 0x02efea0003c00000 */
.L_x_13:
[----:B------:R-:W-:-:S06]  /*1370*/  ULOP3.LUT UR4, UR40, 0x1, URZ, 0xfc, !UPT ;  /* 0x0000000128047892 */ /* 0x000fcc000f8efc3f */
[----:B------:R-:W-:-:S05]  /*1380*/  IMAD.U32 R0, RZ, RZ, UR4 ;  /* 0x00000004ff007e24 */ /* 0x000fca000f8e00ff */
[----:B------:R-:W-:-:S13]  /*1390*/  ISETP.NE.AND P0, PT, R0, 0x3, PT ;  /* 0x000000030000780c */ /* 0x000fda0003f05270 */
[----:B------:R-:W-:Y:S05]  /*13a0*/  @!P0 BRA `(.L_x_14) ;  /* 0x0000000000048947 */ /* 0x000fea0003800000 */
[----:B------:R-:W-:Y:S01]  /*13b0*/  BPT.TRAP 0x1 ;  /* 0x000000040000795c */ /* 0x000fe20000300000 */
.L_x_14:
[----:B------:R-:W-:Y:S01]  /*13c0*/  IMAD.U32 R0, RZ, RZ, UR38 ;  /* 0x00000026ff007e24 */ /* 0x000fe2000f8e00ff */
[----:B-1----:R-:W-:-:S04]  /*13d0*/  MOV R3, UR39 ;  /* 0x0000002700037c02 */ /* 0x002fc80008000f00 */
[----:B------:R-:W-:Y:S02]  /*13e0*/  LEA R3, R3, UR46, 0x3 ;  /* 0x0000002e03037c11 */ /* 0x000fe4000f8e18ff */
[----:B------:R-:W-:-:S04]  /*13f0*/  SHF.L.U32 R0, R0, 0x1f, RZ ;  /* 0x0000001f00007819 */ /* 0x000fc800000006ff */
[----:B------:R0:W1:Y:S01]  /*1400*/  SYNCS.PHASECHK.TRANS64.TRYWAIT P1, [R3+URZ], R0 ;  /* 0x00000000030075a7 */ /* 0x000062000802017f */
[----:B------:R-:W-:Y:S05]  /*1410*/  @!P0 BRA `(.L_x_15) ;  /* 0x0000000000048947 */ /* 0x000fea0003800000 */
[----:B------:R-:W-:Y:S01]  /*1420*/  BPT.TRAP 0x1 ;  /* 0x000000040000795c */ /* 0x000fe20000300000 */
.L_x_15:
[----:B-1----:R-:W-:Y:S05]  /*1430*/  @P1 BRA `(.L_x_16) ;  /* 0x0000000000081947 */ /* 0x002fea0003800000 */
[----:B------:R-:W1:Y:S02]  /*1440*/  SYNCS.PHASECHK.TRANS64.TRYWAIT P1, [R3+URZ], R0 ;  /* 0x00000000030075a7 */ /* 0x000e64000802017f */
[----:B-1----:R-:W-:Y:S05]  /*1450*/  @!P1 BRA `(.L_x_17) ;  /* 0x000001a400049947 */ /* 0x002fea0003800000 */
.L_x_16:
[----:B------:R-:W-:-:S04]  /*1460*/  UISETP.LT.AND UP0, UPT, UR44, 0x1, UPT ;  /* 0x000000012c00788c */ /* 0x000fc8000bf01270 */
[----:B------:R-:W-:-:S04]  /*1470*/  USEL UR4, UR44, 0x1, UP0 ;  /* 0x000000012c047887 */ /* 0x000fc80008000000 */
[----:B------:R-:W-:-:S06]  /*1480*/  UIADD3 UR4, UR44, -UR4, URZ ;  /* 0x800000042c047290 */ /* 0x000fcc000fffe03f */
[----:B01----:R-:W-:Y:S02]  /*1490*/  IMAD.U32 R0, RZ, RZ, UR4 ;  /* 0x00000004ff007e24 */ /* 0x003fe4000f8e00ff */
[----:B------:R-:W-:Y:S01]  /*14a0*/  IMAD.U32 R3, RZ, RZ, UR4 ;  /* 0x00000004ff037e24 */ /* 0x000fe2000f8e00ff */
[----:B------:R-:W-:Y:S05]  /*14b0*/  WARPSYNC.ALL ;  /* 0x0000000000007948 */ /* 0x000fea0003800000 */
[----:B------:R-:W-:Y:S01]  /*14c0*/  ISETP.GE.AND P1, PT, R0, 0x1, PT ;  /* 0x000000010000780c */ /* 0x000fe20003f26270 */
[----:B------:R-:W-:Y:S01]  /*14d0*/  UIADD3 UR46, UR46, 0x30180, URZ ;  /* 0x000301802e2e7890 */ /* 0x000fe2000fffe03f */
[----:B------:R-:W-:Y:S01]  /*14e0*/  WARPGROUP.ARRIVE ;  /* 0x00000000000079c5 */ /* 0x000fe20000000000 */
[----:B------:R-:W-:Y:S01]  /*14f0*/  ULOP3.LUT UR4, UR47, 0x10000, URZ, 0xfc, !UPT ;  /* 0x000100002f047892 */ /* 0x000fe2000f8efc3f */
[----:B-----5:R0:W-:Y:S01]  /*1500*/  STL [R1+0x2c4], R16 ;  /* 0x0002c41001007387 */ /* 0x0201e20000100800 */
[----:B------:R-:W-:-:S02]  /*1510*/  USHF.R.U32.HI UR46, URZ, 0x4, UR46 ;  /* 0x000000043f2e7899 */ /* 0x000fc4000801162e */
[----:B------:R-:W-:Y:S01]  /*1520*/  ULEA UR6, UR39, UR4, 0xb ;  /* 0x0000000427067291 */ /* 0x000fe2000f8e583f */
[----:B------:R1:W-:Y:S01]  /*1530*/  STL [R1+0x2c0], R3 ;  /* 0x0002c00301007387 */ /* 0x0003e20000100800 */
[----:B------:R-:W-:Y:S01]  /*1540*/  ULOP3.LUT UR5, UR46, 0x3fff, URZ, 0xc0, !UPT ;  /* 0x00003fff2e057892 */ /* 0x000fe2000f8ec03f */
[----:B------:R-:W-:Y:S01]  /*1550*/  UMOV UR9, 0x40000040 ;  /* 0x4000004000097882 */ /* 0x000fe20000000000 */
[----:B------:R-:W-:Y:S02]  /*1560*/  UMOV UR11, 0x40000040 ;  /* 0x40000040000b7882 */ /* 0x000fe40000000000 */
[----:B------:R-:W-:Y:S01]  /*1570*/  ULOP3.LUT UR5, UR5, 0x10000, URZ, 0xfc, !UPT ;  /* 0x0001000005057892 */ /* 0x000fe2000f8efc3f */
[----:B------:R4:W-:Y:S01]  /*1580*/  STL [R1+0x2bc], R2 ;  /* 0x0002bc0201007387 */ /* 0x0009e20000100800 */
[----:B------:R-:W-:Y:S02]  /*1590*/  UMOV UR8, UR6 ;  /* 0x0000000600087c82 */ /* 0x000fe40008000000 */
[----:B------:R-:W-:-:S07]  /*15a0*/  ULEA UR7, UR39, UR5, 0xb ;  /* 0x0000000527077291 */ /* 0x000fce000f8e583f */
[----:B------:R-:W-:Y:S02]  /*15b0*/  UMOV UR10, UR7 ;  /* 0x00000007000a7c82 */ /* 0x000fe40008000000 */
[----:B------:R-:W-:Y:S01]  /*15c0*/  HGMMA.64x256x16.F32.BF16 R24, gdesc[UR8], RZ, !UPT, gsb0 ;  /* 0x03e00000081879f0 */ /* 0x000fe2000c0018ff */
[----:B------:R-:W-:Y:S01]  /*15d0*/  UIADD3 UR8, UR6, 0x400, URZ ;  /* 0x0000040006087890 */ /* 0x000fe2000fffe03f */
[----:B------:R-:W-:Y:S01]  /*15e0*/  UMOV UR9, 0x40000040 ;  /* 0x4000004000097882 */ /* 0x000fe20000000000 */
[----:B------:R-:W-:Y:S02]  /*15f0*/  WARPGROUP.DEPBAR.LE gsb0, 0x0 ;  /* 0x00008000000079c5 */ /* 0x000fe40000010000 */
[----:B------:R-:W-:Y:S01]  /*1600*/  STL.64 [R1], R24 ;  /* 0x0000001801007387 */ /* 0x000fe20000100a00 */
[----:B------:R-:W-:Y:S01]  /*1610*/  IMAD.MOV.U32 R235, RZ, RZ, R46 ;  /* 0x000000ffffeb7224 */ /* 0x000fe200078e002e */
[----:B------:R-:W-:Y:S01]  /*1620*/  MOV R234, R47 ;  /* 0x0000002f00ea7202 */ /* 0x000fe20000000f00 */
[----:B------:R-:W-:Y:S01]  /*1630*/  IMAD.MOV.U32 R233, RZ, RZ, R48 ;  /* 0x000000ffffe97224 */ /* 0x000fe200078e0030 */
[----:B------:R-:W-:Y:S01]  /*1640*/  STL.64 [R1+0x8], R26 ;  /* 0x0000081a01007387 */ /* 0x000fe20000100a00 */
        /* <DEDUP_REMOVED lines=55> */
[----:B--2---:R-:W-:Y:S01]  /*19c0*/  MOV R5, R147 ;  /* 0x0000009300057202 */ /* 0x004fe20000000f00 */
[----:B------:R-:W-:Y:S01]  /*19d0*/  IMAD.MOV.U32 R168, RZ, RZ, R84 ;  /* 0x000000ffffa87224 */ /* 0x000fe200078e0054 */
[----:B------:R2:W-:Y:S01]  /*19e0*/  STL.64 [R1+0x50], R44 ;  /* 0x0000502c01007387 */ /* 0x0005e20000100a00 */
[----:B------:R-:W-:-:S02]  /*19f0*/  IMAD.MOV.U32 R169, RZ, RZ, R85 ;  /* 0x000000ffffa97224 */ /* 0x000fc400078e0055 */
[----:B------:R-:W-:Y:S01]  /*1a00*/  IMAD.MOV.U32 R170, RZ, RZ, R86 ;  /* 0x000000ffffaa7224 */ /* 0x000fe200078e0056 */
[----:B------:R-:W-:Y:S01]  /*1a10*/  STL [R1+0x578], R160 ;  /* 0x000578a001007387 */ /* 0x000fe20000100800 */
[----:B------:R-:W-:Y:S02]  /*1a20*/  IMAD.MOV.U32 R172, RZ, RZ, R88 ;  /* 0x000000ffffac7224 */ /* 0x000fe400078e0058 */
[----:B------:R-:W-:Y:S02]  /*1a30*/  IMAD.MOV.U32 R173, RZ, RZ, R89 ;  /* 0x000000ffffad7224 */ /* 0x000fe400078e0059 */
[----:B------:R-:W-:Y:S02]  /*1a40*/  IMAD.MOV.U32 R174, RZ, RZ, R90 ;  /* 0x000000ffffae7224 */ /* 0x000fe400078e005a */
[----:B------:R-:W-:Y:S02]  /*1a50*/  IMAD.MOV.U32 R175, RZ, RZ, R91 ;  /* 0x000000ffffaf7224 */ /* 0x000fe400078e005b */
[----:B------:R-:W-:-:S02]  /*1a60*/  IMAD.MOV.U32 R177, RZ, RZ, R93 ;  /* 0x000000ffffb17224 */ /* 0x000fc400078e005d */
[----:B------:R-:W-:Y:S02]  /*1a70*/  IMAD.MOV.U32 R178, RZ, RZ, R94 ;  /* 0x000000ffffb27224 */ /* 0x000fe400078e005e */
        /* <DEDUP_REMOVED lines=32> */
[----:B---3--:R-:W-:Y:S02]  /*1c80*/  IMAD.MOV.U32 R17, RZ, RZ, R135 ;  /* 0x000000ffff117224 */ /* 0x008fe400078e0087 */
[----:B0-----:R-:W-:Y:S02]  /*1c90*/  IMAD.MOV.U32 R16, RZ, RZ, R136 ;  /* 0x000000ffff107224 */ /* 0x001fe400078e0088 */
        /* <DEDUP_REMOVED lines=9> */
[----:B-1----:R-:W-:Y:S02]  /*1d30*/  IMAD.MOV.U32 R3, RZ, RZ, R149 ;  /* 0x000000ffff037224 */ /* 0x002fe400078e0095 */
[----:B----4-:R-:W-:Y:S02]  /*1d40*/  IMAD.MOV.U32 R2, RZ, RZ, R150 ;  /* 0x000000ffff027224 */ /* 0x010fe400078e0096 */
[----:B------:R-:W-:Y:S02]  /*1d50*/  IMAD.MOV.U32 R0, RZ, RZ, R151 ;  /* 0x000000ffff007224 */ /* 0x000fe400078e0097 */
[----:B--2---:R-:W-:-:S06]  /*1d60*/  WARPGROUP.ARRIVE ;  /* 0x00000000000079c5 */ /* 0x004fcc0000000000 */
[----:B------:R-:W-:Y:S03]  /*1d70*/  HGMMA.64x256x16.F32.BF16 R24, gdesc[UR8], RZ, !UPT, gsb0 ;  /* 0x03e00000081879f0 */ /* 0x000fe6000c0018ff */
[----:B------:R-:W-:Y:S02]  /*1d80*/  WARPGROUP.DEPBAR.LE gsb0, 0x0 ;  /* 0x00008000000079c5 */ /* 0x000fe40000010000 */
[----:B------:R-:W-:Y:S04]  /*1d90*/  STL.64 [R1+0x570], R150 ;  /* 0x0005709601007387 */ /* 0x000fe80000100a00 */
        /* <DEDUP_REMOVED lines=20> */
[----:B------:R0:W-:Y:S04]  /*1ee0*/  STL.64 [R1+0x4c8], R108 ;  /* 0x0004c86c01007387 */ /* 0x0001e80000100a00 */
[----:B0-----:R-:W2:Y:S04]  /*1ef0*/  LDL.LU R108, [R1] ;  /* 0x00000000016c7983 */ /* 0x001ea80000300800 */
[----:B------:R-:W2:Y:S04]  /*1f00*/  LDL.LU R109, [R1+0x4] ;  /* 0x00000400016d7983 */ /* 0x000ea80000300800 */
        /* <DEDUP_REMOVED lines=19> */
[----:B------:R-:W2:Y:S01]  /*2040*/  LDL.LU R129, [R1+0x54] ;  /* 0x0000540001817983 */ /* 0x000ea20000300800 */
        /* <DEDUP_REMOVED lines=20> */
[----:B------:R-:W-:Y:S01]  /*2190*/  UIADD3 UR8, UR6, 0x2, URZ ;  /* 0x0000000206087890 */ /* 0x000fe2000fffe03f */
[----:B------:R-:W-:Y:S01]  /*21a0*/  IMAD.MOV.U32 R143, RZ, RZ, R222 ;  /* 0x000000ffff8f7224 */ /* 0x000fe200078e00de */
[----:B------:R-:W-:Y:S01]  /*21b0*/  UIADD3 UR10, UR7, 0x2, URZ ;  /* 0x00000002070a7890 */ /* 0x000fe2000fffe03f */
[----:B------:R-:W-:Y:S01]  /*21c0*/  IMAD.MOV.U32 R144, RZ, RZ, R221 ;  /* 0x000000ffff907224 */ /* 0x000fe200078e00dd */
[----:B------:R-:W-:Y:S01]  /*21d0*/  UMOV UR9, 0x40000040 ;  /* 0x4000004000097882 */ /* 0x000fe20000000000 */
[----:B------:R-:W-:Y:S01]  /*21e0*/  IMAD.MOV.U32 R146, RZ, RZ, R219 ;  /* 0x000000ffff927224 */ /* 0x000fe200078e00db */
[----:B------:R-:W-:Y:S01]  /*21f0*/  UMOV UR11, 0x40000040 ;  /* 0x40000040000b7882 */ /* 0x000fe20000000000 */
        /* <DEDUP_REMOVED lines=22> */
[----:B------:R-:W-:-:S06]  /*2360*/  IMAD.MOV.U32 R234, RZ, RZ, R2 ;  /* 0x000000ffffea7224 */ /* 0x000fcc00078e0002 */
[----:B--2---:R-:W-:-:S06]  /*2370*/  WARPGROUP.ARRIVE ;  /* 0x00000000000079c5 */ /* 0x004fcc0000000000 */
[----:B------:R-:W-:Y:S03]  /*2380*/  HGMMA.64x256x16.F32.BF16 R108, gdesc[UR8], R108, gsb0 ;  /* 0x03e00000086c79f0 */ /* 0x000fe6000800186c */
[----:B------:R-:W-:Y:S02]  /*2390*/  WARPGROUP.DEPBAR.LE gsb0, 0x0 ;  /* 0x00008000000079c5 */ /* 0x000fe40000010000 */
[----:B------:R-:W-:Y:S04]  /*23a0*/  STL.64 [R1], R108 ;  /* 0x0000006c01007387 */ /* 0x000fe80000100a00 */
        /* <DEDUP_REMOVED lines=63> */
[----:B0-----:R-:W2:Y:S04]  /*27a0*/  LDL.LU R160, [R1+0x578] ;  /* 0x0005780001a07983 */ /* 0x001ea80000300800 */
[----:B------:R-:W3:Y:S04]  /*27b0*/  LDL.LU.64 R150, [R1+0x570] ;  /* 0x0005700001967983 */ /* 0x000ee80000300a00 */
        /* <DEDUP_REMOVED lines=20> */
[----:B------:R-:W3:Y:S01]  /*2900*/  LDL.LU.64 R108, [R1+0x4c8] ;  /* 0x0004c800016c7983 */ /* 0x000ee20000300a00 */
[----:B------:R-:W-:Y:S01]  /*2910*/  UIADD3 UR8, UR6, 0x402, URZ ;  /* 0x0000040206087890 */ /* 0x000fe2000fffe03f */
[----:B------:R-:W-:Y:S01]  /*2920*/  UMOV UR9, 0x40000040 ;  /* 0x4000004000097882 */ /* 0x000fe20000000000 */
[----:B---3--:R-:W-:-:S07]  /*2930*/  WARPGROUP.ARRIVE ;  /* 0x00000000000079c5 */ /* 0x008fce0000000000 */
[----:B------:R-:W-:Y:S03]  /*2940*/  HGMMA.64x256x16.F32.BF16 R24, gdesc[UR8], R24, gsb0 ;  /* 0x03e00000081879f0 */ /* 0x000fe60008001818 */
        /* <DEDUP_REMOVED lines=65> */
[----:B0-----:R-:W3:Y:S04]  /*2d60*/  LDL.LU.64 R24, [R1] ;  /* 0x0000000001187983 */ /* 0x001ee80000300a00 */
        /* <DEDUP_REMOVED lines=63> */
[----:B------:R-:W-:-:S02]  /*3160*/  UIADD3 UR8, UR6, 0x4, URZ ;  /* 0x0000000406087890 */ /* 0x000fc4000fffe03f */
[----:B------:R-:W-:Y:S01]  /*3170*/  UIADD3 UR10, UR7, 0x4, URZ ;  /* 0x00000004070a7890 */ /* 0x000fe2000fffe03f */
[----:B------:R-:W-:Y:S01]  /*3180*/  UMOV UR9, 0x40000040 ;  /* 0x4000004000097882 */ /* 0x000fe20000000000 */
[----:B------:R-:W-:Y:S01]  /*3190*/  UMOV UR11, 0x40000040 ;  /* 0x40000040000b7882 */ /* 0x000fe20000000000 */
[----:B---3--:R-:W-:-:S06]  /*31a0*/  WARPGROUP.ARRIVE ;  /* 0x00000000000079c5 */ /* 0x008fcc0000000000 */
[----:B------:R-:W-:Y:S03]  /*31b0*/  HGMMA.64x256x16.F32.BF16 R24, gdesc[UR8], R24, gsb0 ;  /* 0x03e00000081879f0 */ /* 0x000fe60008001818 */
[----:B------:R-:W-:Y:S02]  /*31c0*/  WARPGROUP.DEPBAR.LE gsb0, 0x0 ;  /* 0x00008000000079c5 */ /* 0x000fe40000010000 */
[----:B------:R-:W-:Y:S01]  /*31d0*/  STL.64 [R1], R24 ;  /* 0x0000001801007387 */ /* 0x000fe20000100a00 */
[----:B------:R-:W-:Y:S01]  /*31e0*/  MOV R4, R150 ;  /* 0x0000009600047202 */ /* 0x000fe20000000f00 */
[----:B------:R-:W-:Y:S01]  /*31f0*/  IMAD.MOV.U32 R0, RZ, RZ, R151 ;  /* 0x000000ffff007224 */ /* 0x000fe200078e0097 */
[----:B------:R-:W-:Y:S01]  /*3200*/  MOV R9, R145 ;  /* 0x0000009100097202 */ /* 0x000fe20000000f00 */
        /* <DEDUP_REMOVED lines=36> */
[----:B------:R0:W-:Y:S01]  /*3450*/  STL.64 [R1+0x50], R44 ;  /* 0x0000502c01007387 */ /* 0x0001e20000100a00 */
[----:B------:R-:W-:Y:S01]  /*3460*/  IMAD.MOV.U32 R210, RZ, RZ, R126 ;  /* 0x000000ffffd27224 */ /* 0x000fe200078e007e */
[----:B------:R-:W-:Y:S01]  /*3470*/  MOV R179, R95 ;  /* 0x0000005f00b37202 */ /* 0x000fe20000000f00 */
[----:B------:R-:W-:Y:S01]  /*3480*/  IMAD.MOV.U32 R211, RZ, RZ, R127 ;  /* 0x000000ffffd37224 */ /* 0x000fe200078e007f */
[----:B------:R-:W3:Y:S01]  /*3490*/  LDL.LU.64 R150, [R1+0x4c0] ;  /* 0x0004c00001967983 */ /* 0x000ee20000300a00 */
        /* <DEDUP_REMOVED lines=36> */
[----:B------:R-:W-:-:S02]  /*36e0*/  IMAD.MOV.U32 R187, RZ, RZ, R103 ;  /* 0x000000ffffbb7224 */ /* 0x000fc400078e0067 */
[----:B------:R-:W-:Y:S01]  /*36f0*/  IMAD.MOV.U32 R185, RZ, RZ, R101 ;  /* 0x000000ffffb97224 */ /* 0x000fe200078e0065 */
[----:B------:R-:W3:Y:S01]  /*3700*/  LDL.LU.64 R130, [R1+0x470] ;  /* 0x0004700001827983 */ /* 0x000ee20000300a00 */
[----:B------:R-:W-:Y:S02]  /*3710*/  IMAD.MOV.U32 R182, RZ, RZ, R98 ;  /* 0x000000ffffb67224 */ /* 0x000fe400078e0062 */
[----:B------:R-:W-:Y:S01]  /*3720*/  IMAD.MOV.U32 R183, RZ, RZ, R99 ;  /* 0x000000ffffb77224 */ /* 0x000fe200078e0063 */
[----:B------:R-:W3:Y:S01]  /*3730*/  LDL.LU.64 R128, [R1+0x468] ;  /* 0x0004680001807983 */ /* 0x000ee20000300a00 */
[----:B------:R-:W-:Y:S02]  /*3740*/  IMAD.MOV.U32 R180, RZ, RZ, R96 ;  /* 0x000000ffffb47224 */ /* 0x000fe400078e0060 */
        /* <DEDUP_REMOVED lines=82> */
[----:B0-----:R-:W3:Y:S04]  /*3c70*/  LDL.LU.64 R44, [R1+0x318] ;  /* 0x00031800012c7983 */ /* 0x001ee80000300a00 */
        /* <DEDUP_REMOVED lines=11> */
[----:B------:R-:W-:-:S02]  /*3d30*/  UMOV UR9, 0x40000040 ;  /* 0x4000004000097882 */ /* 0x000fc40000000000 */
[----:B--2---:R-:W-:Y:S01]  /*3d40*/  STL [R1+0x2b8], R160 ;  /* 0x0002b8a001007387 */ /* 0x004fe20000100800 */
[----:B---3--:R-:W-:-:S06]  /*3d50*/  WARPGROUP.ARRIVE ;  /* 0x00000000000079c5 */ /* 0x008fcc0000000000 */
        /* <DEDUP_REMOVED lines=55> */
[----:B------:R-:W-:-:S02]  /*40d0*/  IMAD.MOV.U32 R139, RZ, RZ, R229 ;  /* 0x000000ffff8b7224 */ /* 0x000fc400078e00e5 */
[----:B------:R-:W-:Y:S02]  /*40e0*/  IMAD.MOV.U32 R140, RZ, RZ, R228 ;  /* 0x000000ffff8c7224 */ /* 0x000fe400078e00e4 */
[----:B------:R-:W-:Y:S02]  /*40f0*/  IMAD.MOV.U32 R141, RZ, RZ, R227 ;  /* 0x000000ffff8d7224 */ /* 0x000fe400078e00e3 */
[----:B------:R-:W-:Y:S01]  /*4100*/  IMAD.MOV.U32 R142, RZ, RZ, R226 ;  /* 0x000000ffff8e7224 */ /* 0x000fe200078e00e2 */
[----:B------:R-:W-:Y:S01]  /*4110*/  MOV R226, R12 ;  /* 0x0000000c00e27202 */ /* 0x000fe20000000f00 */
[----:B------:R-:W-:Y:S02]  /*4120*/  IMAD.MOV.U32 R144, RZ, RZ, R224 ;  /* 0x000000ffff907224 */ /* 0x000fe400078e00e0 */
[----:B------:R-:W-:Y:S02]  /*4130*/  IMAD.MOV.U32 R145, RZ, RZ, R223 ;  /* 0x000000ffff917224 */ /* 0x000fe400078e00df */
[----:B------:R-:W-:-:S02]  /*4140*/  IMAD.MOV.U32 R146, RZ, RZ, R222 ;  /* 0x000000ffff927224 */ /* 0x000fc400078e00de */
[----:B------:R-:W-:Y:S01]  /*4150*/  IMAD.MOV.U32 R147, RZ, RZ, R221 ;  /* 0x000000ffff937224 */ /* 0x000fe200078e00dd */
[----:B------:R-:W-:Y:S01]  /*4160*/  MOV R221, R18 ;  /* 0x0000001200dd7202 */ /* 0x000fe20000000f00 */
[----:B------:R-:W-:Y:S02]  /*4170*/  IMAD.MOV.U32 R149, RZ, RZ, R219 ;  /* 0x000000ffff957224 */ /* 0x000fe400078e00db */
[----:B------:R-:W-:Y:S02]  /*4180*/  IMAD.MOV.U32 R150, RZ, RZ, R218 ;  /* 0x000000ffff967224 */ /* 0x000fe400078e00da */
[----:B------:R-:W-:Y:S02]  /*4190*/  IMAD.MOV.U32 R151, RZ, RZ, R217 ;  /* 0x000000ffff977224 */ /* 0x000fe400078e00d9 */
[----:B------:R-:W-:Y:S01]  /*41a0*/  IMAD.MOV.U32 R160, RZ, RZ, R216 ;  /* 0x000000ffffa07224 */ /* 0x000fe200078e00d8 */
[----:B------:R-:W-:Y:S01]  /*41b0*/  MOV R216, R23 ;  /* 0x0000001700d87202 */ /* 0x000fe20000000f00 */
[----:B------:R-:W-:-:S02]  /*41c0*/  IMAD.MOV.U32 R130, RZ, RZ, R16 ;  /* 0x000000ffff827224 */ /* 0x000fc400078e0010 */
        /* <DEDUP_REMOVED lines=8> */
[----:B------:R-:W-:Y:S01]  /*4250*/  IMAD.MOV.U32 R219, RZ, RZ, R20 ;  /* 0x000000ffffdb7224 */ /* 0x000fe200078e0014 */
[----:B------:R0:W5:Y:S01]  /*4260*/  LDL.LU R16, [R1+0x2c4] ;  /* 0x0002c40001107983 */ /* 0x0001620000300800 */
[----:B------:R-:W-:-:S02]  /*4270*/  IMAD.MOV.U32 R220, RZ, RZ, R19 ;  /* 0x000000ffffdc7224 */ /* 0x000fc400078e0013 */
[----:B------:R-:W-:Y:S01]  /*4280*/  IMAD.MOV.U32 R222, RZ, RZ, R17 ;  /* 0x000000ffffde7224 */ /* 0x000fe200078e0011 */
[----:B------:R0:W5:Y:S01]  /*4290*/  LDL.LU R3, [R1+0x2c0] ;  /* 0x0002c00001037983 */ /* 0x0001620000300800 */
[----:B------:R-:W-:Y:S02]  /*42a0*/  IMAD.MOV.U32 R223, RZ, RZ, R15 ;  /* 0x000000ffffdf7224 */ /* 0x000fe400078e000f */
[----:B------:R-:W-:Y:S01]  /*42b0*/  IMAD.MOV.U32 R224, RZ, RZ, R14 ;  /* 0x000000ffffe07224 */ /* 0x000fe200078e000e */
[----:B------:R0:W5:Y:S01]  /*42c0*/  LDL.LU R2, [R1+0x2bc] ;  /* 0x0002bc0001027983 */ /* 0x0001620000300800 */
        /* <DEDUP_REMOVED lines=76> */
[----:B-1----:R0:W5:Y:S04]  /*4790*/  LDL.LU R160, [R1+0x2b8] ;  /* 0x0002b80001a07983 */ /* 0x0021680000300800 */
[----:B------:R-:W2:Y:S04]  /*47a0*/  LDL.LU.64 R150, [R1+0x2b0] ;  /* 0x0002b00001967983 */ /* 0x000ea80000300a00 */
        /* <DEDUP_REMOVED lines=20> */
[----:B------:R-:W2:Y:S01]  /*48f0*/  LDL.LU.64 R108, [R1+0x208] ;  /* 0x00020800016c7983 */ /* 0x000ea20000300a00 */
[----:B------:R-:W-:Y:S01]  /*4900*/  UIADD3 UR8, UR6, 0x406, URZ ;  /* 0x0000040606087890 */ /* 0x000fe2000fffe03f */
[----:B------:R-:W-:Y:S01]  /*4910*/  UMOV UR9, 0x40000040 ;  /* 0x4000004000097882 */ /* 0x000fe20000000000 */
[----:B--2---:R-:W-:-:S07]  /*4920*/  WARPGROUP.ARRIVE ;  /* 0x00000000000079c5 */ /* 0x004fce0000000000 */
[----:B------:R-:W-:Y:S03]  /*4930*/  HGMMA.64x256x16.F32.BF16 R24, gdesc[UR8], R24, gsb0 ;  /* 0x03e00000081879f0 */ /* 0x000fe60008001818 */
[----:B------:R-:W-:Y:S02]  /*4940*/  WARPGROUP.DEPBAR.LE gsb0, 0x0 ;  /* 0x00008000000079c5 */ /* 0x000fe40000010000 */
[----:B0-----:R-:W-:Y:S05]  /*4950*/  @!P1 BRA `(.L_x_18) ;  /* 0x0000004000b49947 */ /* 0x001fea0003800000 */
[----:B------:R-:W-:-:S04]  /*4960*/  UIADD3 UR6, UR39, 0x1, URZ ;  /* 0x0000000127067890 */ /* 0x000fc8000fffe03f */
[----:B------:R-:W-:-:S04]  /*4970*/  UISETP.NE.AND UP0, UPT, UR6, 0x6, UPT ;  /* 0x000000060600788c */ /* 0x000fc8000bf05270 */
[----:B------:R-:W-:Y:S02]  /*4980*/  USEL UR7, URZ, 0x1, UP0 ;  /* 0x000000013f077887 */ /* 0x000fe40008000000 */
[----:B------:R-:W-:Y:S02]  /*4990*/  USEL UR6, UR6, URZ, UP0 ;  /* 0x0000003f06067287 */ /* 0x000fe40008000000 */
[----:B------:R-:W-:-:S06]  /*49a0*/  ULOP3.LUT UR7, UR38, UR7, URZ, 0x3c, !UPT ;  /* 0x0000000726077292 */ /* 0x000fcc000f8e3c3f */
[----:B------:R-:W-:Y:S01]  /*49b0*/  MOV R0, UR7 ;  /* 0x0000000700007c02 */ /* 0x000fe20008000f00 */
[----:B------:R-:W-:-:S06]  /*49c0*/  UMOV UR7, UR39 ;  /* 0x0000002700077c82 */ /* 0x000fcc0008000000 */
.L_x_25:
[----:B------:R-:W-:Y:S05]  /*49d0*/  @!P0 BRA `(.L_x_19) ;  /* 0x0000000000048947 */ /* 0x000fea0003800000 */
[----:B------:R-:W-:Y:S01]  /*49e0*/  BPT.TRAP 0x1 ;  /* 0x000000040000795c */ /* 0x000fe20000300000 */
.L_x_19:
[----:B------:R-:W0:Y:S01]  /*49f0*/  S2UR UR8, SR_CgaCtaId ;  /* 0x00000000000879c3 */ /* 0x000e220000008800 */
[----:B------:R-:W-:Y:S01]  /*4a00*/  UMOV UR12, 0x400 ;  /* 0x00000400000c7882 */ /* 0x000fe20000000000 */
[----:B------:R-:W-:Y:S01]  /*4a10*/  SHF.L.U32 R4, R0, 0x1f, RZ ;  /* 0x0000001f00047819 */ /* 0x000fe200000006ff */
[----:B0-----:R-:W-:-:S04]  /*4a20*/  ULEA UR12, UR8, UR12, 0x18 ;  /* 0x0000000c080c7291 */ /* 0x001fc8000f8ec03f */
[----:B------:R-:W-:-:S09]  /*4a30*/  ULEA UR8, UR6, UR12, 0x3 ;  /* 0x0000000c06087291 */ /* 0x000fd2000f8e183f */
[----:B------:R0:W1:Y:S01]  /*4a40*/  SYNCS.PHASECHK.TRANS64.TRYWAIT P1, [UR8], R4 ;  /* 0x00000004ff0075a7 */ /* 0x0000620008020148 */
[----:B------:R-:W-:Y:S05]  /*4a50*/  @!P0 BRA `(.L_x_20) ;  /* 0x0000000000048947 */ /* 0x000fea0003800000 */
[----:B------:R-:W-:Y:S01]  /*4a60*/  BPT.TRAP 0x1 ;  /* 0x000000040000795c */ /* 0x000fe20000300000 */
.L_x_20:
[----:B-1----:R-:W-:Y:S05]  /*4a70*/  @P1 BRA `(.L_x_21) ;  /* 0x0000000000081947 */ /* 0x002fea0003800000 */
[----:B------:R-:W1:Y:S02]  /*4a80*/  SYNCS.PHASECHK.TRANS64.TRYWAIT P1, [UR8], R4 ;  /* 0x00000004ff0075a7 */ /* 0x000e640008020148 */
[----:B-1----:R-:W-:Y:S05]  /*4a90*/  @!P1 BRA `(.L_x_22) ;  /* 0x0000016c00889947 */ /* 0x002fea0003800000 */
.L_x_21:
        /* <DEDUP_REMOVED lines=64> */
[----:B--2---:R-:W2:Y:S04]  /*4ea0*/  LDL.LU.64 R24, [R1] ;  /* 0x0000000001187983 */ /* 0x004ea80000300a00 */
        /* <DEDUP_REMOVED lines=63> */
[----:B------:R-:W-:-:S02]  /*52a0*/  ULEA UR13, UR6, UR4, 0xb ;  /* 0x00000004060d7291 */ /* 0x000fc4000f8e583f */
[----:B------:R-:W-:Y:S01]  /*52b0*/  ULEA UR14, UR6, UR5, 0xb ;  /* 0x00000005060e7291 */ /* 0x000fe2000f8e583f */
[----:B-----5:R-:W-:Y:S01]  /*52c0*/  STL [R1+0x2c8], R16 ;  /* 0x0002c81001007387 */ /* 0x020fe20000100800 */
[----:B------:R-:W-:Y:S01]  /*52d0*/  UMOV UR9, 0x40000040 ;  /* 0x4000004000097882 */ /* 0x000fe20000000000 */
[----:B------:R-:W-:Y:S02]  /*52e0*/  UMOV UR11, 0x40000040 ;  /* 0x40000040000b7882 */ /* 0x000fe40000000000 */
[----:B------:R-:W-:Y:S01]  /*52f0*/  UMOV UR8, UR13 ;  /* 0x0000000d00087c82 */ /* 0x000fe20008000000 */
[----:B------:R-:W-:Y:S01]  /*5300*/  STL [R1+0x2c4], R3 ;  /* 0x0002c40301007387 */ /* 0x000fe20000100800 */
[----:B------:R-:W-:-:S03]  /*5310*/  UMOV UR10, UR14 ;  /* 0x0000000e000a7c82 */ /* 0x000fc60008000000 */
[----:B------:R3:W-:Y:S04]  /*5320*/  STL [R1+0x2c0], R2 ;  /* 0x0002c00201007387 */ /* 0x0007e80000100800 */
[----:B------:R4:W-:Y:S01]  /*5330*/  STL [R1+0x2bc], R0 ;  /* 0x0002bc0001007387 */ /* 0x0009e20000100800 */
[----:B--2---:R-:W-:-:S06]  /*5340*/  WARPGROUP.ARRIVE ;  /* 0x00000000000079c5 */ /* 0x004fcc0000000000 */
[----:B------:R-:W-:Y:S03]  /*5350*/  HGMMA.64x256x16.F32.BF16 R24, gdesc[UR8], R24, gsb0 ;  /* 0x03e00000081879f0 */ /* 0x000fe60008001818 */
[----:B------:R-:W-:Y:S02]  /*5360*/  WARPGROUP.DEPBAR.LE gsb0, 0x0 ;  /* 0x00008000000079c5 */ /* 0x000fe40000010000 */
[----:B------:R-:W-:Y:S01]  /*5370*/  STL.64 [R1], R24 ;  /* 0x0000001801007387 */ /* 0x000fe20000100a00 */
[----:B---3--:R-:W-:Y:S01]  /*5380*/  MOV R2, R150 ;  /* 0x0000009600027202 */ /* 0x008fe20000000f00 */
[----:B----4-:R-:W-:Y:S01]  /*5390*/  IMAD.MOV.U32 R0, RZ, RZ, R151 ;  /* 0x000000ffff007224 */ /* 0x010fe200078e0097 */
[----:B------:R-:W-:Y:S01]  /*53a0*/  MOV R7, R145 ;  /* 0x0000009100077202 */ /* 0x000fe20000000f00 */
[----:B------:R-:W-:Y:S01]  /*53b0*/  STL.64 [R1+0x8], R26 ;  /* 0x0000081a01007387 */ /* 0x000fe20000100a00 */
[----:B01----:R-:W-:Y:S01]  /*53c0*/  IMAD.MOV.U32 R4, RZ, RZ, R148 ;  /* 0x000000ffff047224 */ /* 0x003fe200078e0094 */
        /* <DEDUP_REMOVED lines=38> */
[----:B------:R-:W2:Y:S01]  /*5630*/  LDL.LU.64 R150, [R1+0x780] ;  /* 0x0007800001967983 */ /* 0x000ea20000300a00 */
        /* <DEDUP_REMOVED lines=36> */
[----:B------:R-:W-:-:S02]  /*5880*/  IMAD.MOV.U32 R187, RZ, RZ, R103 ;  /* 0x000000ffffbb7224 */ /* 0x000fc400078e0067 */
[----:B------:R-:W-:Y:S01]  /*5890*/  IMAD.MOV.U32 R185, RZ, RZ, R101 ;  /* 0x000000ffffb97224 */ /* 0x000fe200078e0065 */
[----:B------:R-:W2:Y:S01]  /*58a0*/  LDL.LU.64 R130, [R1+0x730] ;  /* 0x0007300001827983 */ /* 0x000ea20000300a00 */
[----:B------:R-:W-:Y:S02]  /*58b0*/  IMAD.MOV.U32 R182, RZ, RZ, R98 ;  /* 0x000000ffffb67224 */ /* 0x000fe400078e0062 */
[----:B------:R-:W-:Y:S01]  /*58c0*/  IMAD.MOV.U32 R183, RZ, RZ, R99 ;  /* 0x000000ffffb77224 */ /* 0x000fe200078e0063 */
[----:B------:R-:W2:Y:S01]  /*58d0*/  LDL.LU.64 R128, [R1+0x728] ;  /* 0x0007280001807983 */ /* 0x000ea20000300a00 */
[----:B------:R-:W-:Y:S02]  /*58e0*/  IMAD.MOV.U32 R180, RZ, RZ, R96 ;  /* 0x000000ffffb47224 */ /* 0x000fe400078e0060 */
        /* <DEDUP_REMOVED lines=82> */
[----:B0-----:R-:W2:Y:S04]  /*5e10*/  LDL.LU.64 R44, [R1+0x5d8] ;  /* 0x0005d800012c7983 */ /* 0x001ea80000300a00 */
        /* <DEDUP_REMOVED lines=11> */
[----:B------:R-:W-:-:S02]  /*5ed0*/  UMOV UR9, 0x40000040 ;  /* 0x4000004000097882 */ /* 0x000fc40000000000 */
[----:B------:R-:W-:Y:S01]  /*5ee0*/  STL [R1+0x580], R160 ;  /* 0x000580a001007387 */ /* 0x000fe20000100800 */
[----:B--2---:R-:W-:-:S06]  /*5ef0*/  WARPGROUP.ARRIVE ;  /* 0x00000000000079c5 */ /* 0x004fcc0000000000 */
        /* <DEDUP_REMOVED lines=66> */
[----:B------:R-:W-:Y:S01]  /*6320*/  IMAD.MOV.U32 R145, RZ, RZ, R220 ;  /* 0x000000ffff917224 */ /* 0x000fe200078e00dc */
[----:B------:R-:W-:Y:S01]  /*6330*/  MOV R220, R16 ;  /* 0x0000001000dc7202 */ /* 0x000fe20000000f00 */
[----:B------:R-:W-:Y:S02]  /*6340*/  IMAD.MOV.U32 R146, RZ, RZ, R219 ;  /* 0x000000ffff927224 */ /* 0x000fe400078e00db */
[----:B------:R-:W-:Y:S02]  /*6350*/  IMAD.MOV.U32 R147, RZ, RZ, R218 ;  /* 0x000000ffff937224 */ /* 0x000fe400078e00da */
[----:B------:R-:W-:Y:S01]  /*6360*/  IMAD.MOV.U32 R149, RZ, RZ, R216 ;  /* 0x000000ffff957224 */ /* 0x000fe200078e00d8 */
[----:B------:R-:W-:Y:S01]  /*6370*/  MOV R216, R20 ;  /* 0x0000001400d87202 */ /* 0x000fe20000000f00 */
        /* <DEDUP_REMOVED lines=19> */
[----:B------:R-:W-:Y:S01]  /*64b0*/  IMAD.MOV.U32 R235, RZ, RZ, R0 ;  /* 0x000000ffffeb7224 */ /* 0x000fe200078e0000 */
[----:B------:R-:W-:Y:S02]  /*64c0*/  UIADD3 UR8, UR13, 0x2, URZ ;  /* 0x000000020d087890 */ /* 0x000fe4000fffe03f */
[----:B------:R-:W-:Y:S01]  /*64d0*/  UIADD3 UR10, UR14, 0x2, URZ ;  /* 0x000000020e0a7890 */ /* 0x000fe2000fffe03f */
[----:B------:R-:W-:Y:S01]  /*64e0*/  UMOV UR9, 0x40000040 ;  /* 0x4000004000097882 */ /* 0x000fe20000000000 */
[----:B------:R-:W-:Y:S01]  /*64f0*/  UMOV UR11, 0x40000040 ;  /* 0x40000040000b7882 */ /* 0x000fe20000000000 */
        /* <DEDUP_REMOVED lines=236> */
[----:B------:R-:W-:Y:S01]  /*73c0*/  STL.64 [R1+0x30], R36 ;  /* 0x0000302401007387 */ /* 0x000fe20000100a00 */
[----:B------:R-:W-:-:S03]  /*73d0*/  MOV R5, R150 ;  /* 0x0000009600057202 */ /* 0x000fc60000000f00 */
[----:B------:R-:W-:Y:S01]  /*73e0*/  STL.64 [R1+0x38], R38 ;  /* 0x0000382601007387 */ /* 0x000fe20000100a00 */
[----:B------:R-:W-:-:S03]  /*73f0*/  IMAD.MOV.U32 R4, RZ, RZ, R151 ;  /* 0x000000ffff047224 */ /* 0x000fc600078e0097 */
[----:B------:R-:W-:Y:S01]  /*7400*/  STL.64 [R1+0x40], R40 ;  /* 0x0000402801007387 */ /* 0x000fe20000100a00 */
[----:B------:R-:W-:-:S03]  /*7410*/  IMAD.MOV.U32 R7, RZ, RZ, R148 ;  /* 0x000000ffff077224 */ /* 0x000fc600078e0094 */
[----:B------:R-:W-:Y:S01]  /*7420*/  STL.64 [R1+0x48], R42 ;  /* 0x0000482a01007387 */ /* 0x000fe20000100a00 */
[----:B------:R-:W-:Y:S01]  /*7430*/  IMAD.MOV.U32 R6, RZ, RZ, R149 ;  /* 0x000000ffff067224 */ /* 0x000fe200078e0095 */
[----:B------:R-:W-:Y:S02]  /*7440*/  MOV R9, R146 ;  /* 0x0000009200097202 */ /* 0x000fe40000000f00 */
[----:B------:R0:W-:Y:S01]  /*7450*/  STL.64 [R1+0x50], R44 ;  /* 0x0000502c01007387 */ /* 0x0001e20000100a00 */
[----:B------:R-:W-:-:S03]  /*7460*/  IMAD.MOV.U32 R8, RZ, RZ, R147 ;  /* 0x000000ffff087224 */ /* 0x000fc600078e0093 */
[----:B------:R-:W3:Y:S01]  /*7470*/  LDL.LU.64 R150, [R1+0x4c8] ;  /* 0x0004c80001967983 */ /* 0x000ee20000300a00 */
[----:B------:R-:W-:Y:S01]  /*7480*/  IMAD.MOV.U32 R11, RZ, RZ, R144 ;  /* 0x000000ffff0b7224 */ /* 0x000fe200078e0090 */
[----:B------:R-:W-:Y:S01]  /*7490*/  MOV R13, R142 ;  /* 0x0000008e000d7202 */ /* 0x000fe20000000f00 */
[----:B------:R-:W-:Y:S01]  /*74a0*/  IMAD.MOV.U32 R10, RZ, RZ, R145 ;  /* 0x000000ffff0a7224 */ /* 0x000fe200078e0091 */
[----:B------:R-:W3:Y:S01]  /*74b0*/  LDL.LU.64 R148, [R1+0x4c0] ;  /* 0x0004c00001947983 */ /* 0x000ee20000300a00 */
        /* <DEDUP_REMOVED lines=233> */
[----:B------:R-:W-:Y:S02]  /*8350*/  IMAD.MOV.U32 R130, RZ, RZ, R16 ;  /* 0x000000ffff827224 */ /* 0x000fe400078e0010 */
        /* <DEDUP_REMOVED lines=17> */
[----:B------:R-:W-:Y:S01]  /*8470*/  IMAD.MOV.U32 R227, RZ, RZ, R12 ;  /* 0x000000ffffe37224 */ /* 0x000fe200078e000c */
[----:B------:R0:W5:Y:S01]  /*8480*/  LDL.LU R0, [R1+0x2bc] ;  /* 0x0002bc0001007983 */ /* 0x0001620000300800 */
[----:B------:R-:W-:-:S02]  /*8490*/  IMAD.MOV.U32 R229, RZ, RZ, R10 ;  /* 0x000000ffffe57224 */ /* 0x000fc400078e000a */
        /* <DEDUP_REMOVED lines=101> */
[----:B------:R-:W-:Y:S01]  /*8af0*/  BPT.TRAP 0x1 ;  /* 0x000000040000795c */ /* 0x000fe20000300000 */
.L_x_23:
[----:B------:R-:W-:Y:S02]  /*8b00*/  UISETP.GT.U32.AND UP0, UPT, UR40, 0x1, UPT ;  /* 0x000000012800788c */ /* 0x000fe4000bf04070 */
[----:B------:R-:W-:-:S04]  /*8b10*/  ULEA UR12, UR7, UR12, 0x3 ;  /* 0x0000000c070c7291 */ /* 0x000fc8000f8e183f */
[----:B------:R-:W-:Y:S01]  /*8b20*/  UIADD3 UR12, UR12, 0x30, URZ ;  /* 0x000000300c0c7890 */ /* 0x000fe2000fffe03f */
[----:B------:R-:W-:-:S03]  /*8b30*/  PLOP3.LUT P1, PT, PT, PT, UP0, 0x80, 0x0 ;  /* 0x000000000000781c */ /* 0x000fc60003f2f008 */
[----:B------:R-:W-:-:S09]  /*8b40*/  UPRMT UR12, URZ, 0x654, UR12 ;  /* 0x000006543f0c7896 */ /* 0x000fd2000800000c */
[----:B------:R-:W-:Y:S01]  /*8b50*/  SYNCS.ARRIVE.TRANS64.RED.A1T0 RZ, [UR12], RZ ;  /* 0x000000ffffff79a7 */ /* 0x000fe2000810040c */
[----:B------:R-:W-:Y:S05]  /*8b60*/  @P1 BRA `(.L_x_24) ;  /* 0x0000000000041947 */ /* 0x000fea0003800000 */
[----:B------:R-:W-:Y:S01]  /*8b70*/  BPT.TRAP 0x1 ;  /* 0x000000040000795c */ /* 0x000fe20000300000 */
.L_x_24:
[----:B------:R-:W-:Y:S01]  /*8b80*/  UIADD3 UR6, UR6, 0x1, URZ ;  /* 0x0000000106067890 */ /* 0x000fe2000fffe03f */
[C---:B-----5:R-:W-:Y:S01]  /*8b90*/  ISETP.GT.AND P1, PT, R3.reuse, 0x1, PT ;  /* 0x000000010300780c */ /* 0x060fe20003f24270 */
[----:B------:R-:W-:Y:S01]  /*8ba0*/  UIADD3 UR7, UR7, 0x1, URZ ;  /* 0x0000000107077890 */ /* 0x000fe2000fffe03f */
[----:B------:R-:W-:Y:S01]  /*8bb0*/  IADD3 R3, R3, -0x1, RZ ;  /* 0xffffffff03037810 */ /* 0x000fe20007ffe0ff */
[----:B------:R-:W-:Y:S02]  /*8bc0*/  UISETP.NE.AND UP0, UPT, UR6, 0x6, UPT ;  /* 0x000000060600788c */ /* 0x000fe4000bf05270 */
[----:B------:R-:W-:Y:S02]  /*8bd0*/  UISETP.NE.AND UP1, UPT, UR7, 0x6, UPT ;  /* 0x000000060700788c */ /* 0x000fe4000bf25270 */
[----:B------:R-:W-:Y:S02]  /*8be0*/  USEL UR8, URZ, 0x1, UP0 ;  /* 0x000000013f087887 */ /* 0x000fe40008000000 */
[----:B------:R-:W-:-:S02]  /*8bf0*/  USEL UR6, UR6, URZ, UP0 ;  /* 0x0000003f06067287 */ /* 0x000fc40008000000 */
[----:B------:R-:W-:Y:S02]  /*8c00*/  USEL UR7, UR7, URZ, UP1 ;  /* 0x0000003f07077287 */ /* 0x000fe40008800000 */
[----:B------:R-:W-:Y:S01]  /*8c10*/  LOP3.LUT R0, R0, UR8, RZ, 0x3c, !PT ;  /* 0x0000000800007c12 */ /* 0x000fe2000f8e3cff */
[----:B------:R-:W-:Y:S09]  /*8c20*/  @P1 BRA `(.L_x_25) ;  /* 0xffffffbc00681947 */ /* 0x000ff2000383ffff */
.L_x_18:
[----:B------:R-:W0:Y:S02]  /*8c30*/  LDC R0, c[0x0][0x28c] ;  /* 0x0000a300ff007b82 */ /* 0x000e240000000800 */
[----:B0-----:R-:W-:-:S13]  /*8c40*/  ISETP.GE.AND P1, PT, R0, 0x1, PT ;  /* 0x000000010000780c */ /* 0x001fda0003f26270 */
[----:B------:R-:W-:Y:S05]  /*8c50*/  @!P1 BRA `(.L_x_26) ;  /* 0x00000000004c9947 */ /* 0x000fea0003800000 */
[----:B------:R-:W-:Y:S05]  /*8c60*/  @!P0 BRA `(.L_x_27) ;  /* 0x0000000000048947 */ /* 0x000fea0003800000 */
[----:B------:R-:W-:Y:S01]  /*8c70*/  BPT.TRAP 0x1 ;  /* 0x000000040000795c */ /* 0x000fe20000300000 */
.L_x_27:
[----:B------:R-:W0:Y:S01]  /*8c80*/  S2UR UR7, SR_CgaCtaId ;  /* 0x00000000000779c3 */ /* 0x000e220000008800 */
[----:B------:R-:W-:-:S04]  /*8c90*/  UISETP.LT.AND UP0, UPT, UR44, 0x1, UPT ;  /* 0x000000012c00788c */ /* 0x000fc8000bf01270 */
[----:B------:R-:W-:Y:S02]  /*8ca0*/  USEL UR6, UR44, 0x1, UP0 ;  /* 0x000000012c067887 */ /* 0x000fe40008000000 */
[----:B------:R-:W-:Y:S02]  /*8cb0*/  UISETP.GT.U32.AND UP0, UPT, UR40, 0x1, UPT ;  /* 0x000000012800788c */ /* 0x000fe4000bf04070 */
[----:B------:R-:W-:-:S04]  /*8cc0*/  UIADD3 UR6, UR39, UR44, -UR6 ;  /* 0x0000002c27067290 */ /* 0x000fc8000fffe806 */
[----:B------:R-:W-:Y:S01]  /*8cd0*/  UIMAD.WIDE.U32 UR4, UR6, -0x55555555, URZ ;  /* 0xaaaaaaab060478a5 */ /* 0x000fe2000f8e003f */
[----:B------:R-:W-:-:S03]  /*8ce0*/  PLOP3.LUT P0, PT, PT, PT, UP0, 0x80, 0x0 ;  /* 0x000000000000781c */ /* 0x000fc60003f0f008 */
[----:B------:R-:W-:-:S03]  /*8cf0*/  USHF.R.U32.HI UR4, URZ, 0x2, UR5 ;  /* 0x000000023f047899 */ /* 0x000fc60008011605 */
[----:B------:R-:W-:Y:S01]  /*8d00*/  UMOV UR5, 0x400 ;  /* 0x0000040000057882 */ /* 0x000fe20000000000 */
[----:B------:R-:W-:Y:S02]  /*8d10*/  UIMAD UR6, UR4, -0x6, UR6 ;  /* 0xfffffffa040678a4 */ /* 0x000fe4000f8e0206 */
[----:B0-----:R-:W-:-:S04]  /*8d20*/  ULEA UR5, UR7, UR5, 0x18 ;  /* 0x0000000507057291 */ /* 0x001fc8000f8ec03f */
[----:B------:R-:W-:-:S04]  /*8d30*/  ULEA UR6, UR6, UR5, 0x3 ;  /* 0x0000000506067291 */ /* 0x000fc8000f8e183f */
[----:B------:R-:W-:-:S04]  /*8d40*/  UIADD3 UR6, UR6, 0x30, URZ ;  /* 0x0000003006067890 */ /* 0x000fc8000fffe03f */
[----:B------:R-:W-:-:S09]  /*8d50*/  UPRMT UR6, URZ, 0x654, UR6 ;  /* 0x000006543f067896 */ /* 0x000fd20008000006 */
[----:B------:R-:W-:Y:S01]  /*8d60*/  SYNCS.ARRIVE.TRANS64.RED.A1T0 RZ, [UR6], RZ ;  /* 0x000000ffffff79a7 */ /* 0x000fe20008100406 */
[----:B------:R-:W-:Y:S05]  /*8d70*/  @P0 BRA `(.L_x_26) ;  /* 0x0000000000040947 */ /* 0x000fea0003800000 */
[----:B------:R-:W-:Y:S01]  /*8d80*/  BPT.TRAP 0x1 ;  /* 0x000000040000795c */ /* 0x000fe20000300000 */
.L_x_26:
[----:B------:R-:W0:Y:S01]  /*8d90*/  S2R R8, SR_TID.X ;  /* 0x0000000000087919 */ /* 0x000e220000002100 */
[----:B------:R-:W-:Y:S01]  /*8da0*/  IMAD.MOV.U32 R19, RZ, RZ, 0x6540 ;  /* 0x00006540ff137424 */ /* 0x000fe200078e00ff */
[----:B------:R-:W-:Y:S01]  /*8db0*/  USHF.R.S32.HI UR10, URZ, 0x1f, UR43 ;  /* 0x0000001f3f0a7899 */ /* 0x000fe2000801142b */
[----:B-----5:R-:W-:Y:S01]  /*8dc0*/  LOP3.LUT R4, R160, 0x1, RZ, 0xc0, !PT ;  /* 0x00000001a0047812 */ /* 0x020fe200078ec0ff */
[----:B------:R-:W-:Y:S01]  /*8dd0*/  ULDC.64 UR8, c[0x0][0x5d0] ;  /* 0x0001740000087ab9 */ /* 0x000fe20000000a00 */
[----:B------:R-:W-:Y:S01]  /*8de0*/  UIMAD.WIDE UR6, UR41, 0x100, URZ ;  /* 0x00000100290678a5 */ /* 0x000fe2000f8e023f */
[----:B------:R-:W-:Y:S01]  /*8df0*/  MOV R6, UR8 ;  /* 0x0000000800067c02 */ /* 0x000fe20008000f00 */
[----:B------:R-:W-:Y:S01]  /*8e00*/  UIMAD UR4, UR10, UR8, URZ ;  /* 0x000000080a0472a4 */ /* 0x000fe2000f8e023f */
[----:B------:R-:W-:Y:S01]  /*8e10*/  IMAD.SHL.U32 R3, R4, 0x40, RZ ;  /* 0x0000004004037824 */ /* 0x000fe200078e00ff */
[----:B------:R-:W-:Y:S02]  /*8e20*/  USHF.L.U32 UR41, UR41, 0x8, URZ ;  /* 0x0000000829297899 */ /* 0x000fe4000800063f */
[----:B------:R-:W-:Y:S01]  /*8e30*/  UIMAD UR4, UR43, UR9, UR4 ;  /* 0x000000092b0472a4 */ /* 0x000fe2000f8e0204 */
[----:B------:R-:W-:Y:S01]  /*8e40*/  ULDC UR8, c[0x0][0x284] ;  /* 0x0000a10000087ab9 */ /* 0x000fe20000000800 */
[----:B------:R-:W-:Y:S01]  /*8e50*/  UIADD3 UR39, UR44, UR39, URZ ;  /* 0x000000272c277290 */ /* 0x000fe2000fffe03f */
[----:B------:R-:W-:Y:S01]  /*8e60*/  IMAD.U32 R17, RZ, RZ, UR8 ;  /* 0x00000008ff117e24 */ /* 0x000fe2000f8e00ff */
[----:B------:R-:W-:-:S02]  /*8e70*/  UISETP.GE.U32.AND UP2, UPT, UR44, 0x6, UPT ;  /* 0x000000062c00788c */ /* 0x000fc4000bf46070 */
[----:B------:R-:W-:-:S04]  /*8e80*/  UISETP.GT.U32.AND UP1, UPT, UR39, 0x5, UPT ;  /* 0x000000052700788c */ /* 0x000fc8000bf24070 */
[----:B------:R-:W-:Y:S01]  /*8e90*/  UISETP.LT.U32.AND UP1, UPT, UR44, 0x6, UP1 ;  /* 0x000000062c00788c */ /* 0x000fe20008f21070 */
[C---:B0-----:R-:W-:Y:S01]  /*8ea0*/  IMAD.SHL.U32 R18, R8.reuse, 0x2, RZ ;  /* 0x0000000208127824 */ /* 0x041fe200078e00ff */
[----:B------:R-:W-:Y:S02]  /*8eb0*/  SHF.R.U32.HI R0, RZ, 0x2, R8 ;  /* 0x00000002ff007819 */ /* 0x000fe40000011608 */
[----:B------:R-:W-:Y:S02]  /*8ec0*/  LOP3.LUT R5, R8, 0x60, RZ, 0xc0, !PT ;  /* 0x0000006008057812 */ /* 0x000fe400078ec0ff */
[----:B------:R-:W-:Y:S02]  /*8ed0*/  LOP3.LUT R18, R18, 0x6, RZ, 0xc0, !PT ;  /* 0x0000000612127812 */ /* 0x000fe400078ec0ff */
[----:B------:R-:W-:Y:S02]  /*8ee0*/  LOP3.LUT R0, R0, 0x7, RZ, 0xc0, !PT ;  /* 0x0000000700007812 */ /* 0x000fe400078ec0ff */
[----:B------:R-:W-:Y:S01]  /*8ef0*/  PRMT R18, R18, R19, UR42 ;  /* 0x0000002a12127e16 */ /* 0x000fe20008000013 */
[----:B------:R-:W-:Y:S01]  /*8f00*/  USHF.L.U32 UR42, UR42, 0x8, URZ ;  /* 0x000000082a2a7899 */ /* 0x000fe2000800063f */
[----:B------:R-:W-:-:S02]  /*8f10*/  SHF.R.U32.HI R5, RZ, 0x1, R5 ;  /* 0x00000001ff057819 */ /* 0x000fc40000011605 */
[----:B------:R-:W-:Y:S02]  /*8f20*/  SHF.R.S32.HI R19, RZ, 0x1f, R18 ;  /* 0x0000001fff137819 */ /* 0x000fe40000011412 */
[--C-:B------:R-:W-:Y:S02]  /*8f30*/  LOP3.LUT R3, R3, 0x40, R0.reuse, 0xe2, !PT ;  /* 0x0000004003037812 */ /* 0x100fe400078ee200 */
[----:B------:R-:W-:Y:S01]  /*8f40*/  IADD3 R0, RZ, -R5, -R0 ;  /* 0x80000005ff007210 */ /* 0x000fe20007ffe800 */
[----:B------:R-:W-:Y:S01]  /*8f50*/  IMAD.WIDE.U32 R6, R6, UR43, R18 ;  /* 0x0000002b06067c25 */ /* 0x000fe2000f8e0012 */
[----:B------:R-:W-:-:S03]  /*8f60*/  LOP3.LUT R3, R3, UR6, R5, 0xfe, !PT ;  /* 0x0000000603037c12 */ /* 0x000fc6000f8efe05 */
[----:B------:R-:W-:Y:S01]  /*8f70*/  VIADD R7, R7, UR4 ;  /* 0x0000000407077c36 */ /* 0x000fe20008000000 */
[----:B------:R-:W-:Y:S01]  /*8f80*/  ULDC UR4, c[0x0][0x288] ;  /* 0x0000a20000047ab9 */ /* 0x000fe20000000800 */
[----:B------:R-:W-:Y:S01]  /*8f90*/  IMAD R0, R4, -0x40, R0 ;  /* 0xffffffc004007824 */ /* 0x000fe200078e0200 */
[----:B------:R-:W-:Y:S01]  /*8fa0*/  UISETP.GE.AND UP0, UPT, UR42, UR4, UPT ;  /* 0x000000042a00728c */ /* 0x000fe2000bf06270 */
[----:B------:R-:W-:-:S03]  /*8fb0*/  IMAD.MOV.U32 R4, RZ, RZ, -0x2 ;  /* 0xfffffffeff047424 */ /* 0x000fc600078e00ff */
[----:B------:R-:W-:Y:S02]  /*8fc0*/  UISETP.GE.OR UP0, UPT, UR41, UR8, UP0 ;  /* 0x000000082900728c */ /* 0x000fe40008706670 */
[----:B------:R-:W-:Y:S01]  /*8fd0*/  IADD3 R17, R17, -UR41, R0 ;  /* 0x8000002911117c10 */ /* 0x000fe2000fffe000 */
[----:B------:R-:W-:Y:S01]  /*8fe0*/  USEL UR8, URZ, 0x1, !UP1 ;  /* 0x000000013f087887 */ /* 0x000fe2000c800000 */
[----:B------:R-:W-:Y:S01]  /*8ff0*/  LOP3.LUT R0, R8, 0x3, RZ, 0xc0, !PT ;  /* 0x0000000308007812 */ /* 0x000fe200078ec0ff */
[----:B------:R-:W-:Y:S01]  /*9000*/  UMOV UR41, 0xffffffff ;  /* 0xffffffff00297882 */ /* 0x000fe20000000000 */
[----:B------:R-:W-:Y:S01]  /*9010*/  PLOP3.LUT P0, PT, PT, PT, UP0, 0x80, 0x0 ;  /* 0x000000000000781c */ /* 0x000fe20003f0f008 */
[----:B------:R-:W-:Y:S02]  /*9020*/  ULOP3.LUT UR38, UR38, UR8, URZ, 0x3c, !UPT ;  /* 0x0000000826267292 */ /* 0x000fe4000f8e3c3f */
[----:B------:R-:W-:Y:S01]  /*9030*/  IMAD R0, R0, R4, UR4 ;  /* 0x0000000400007e24 */ /* 0x000fe2000f8e0204 */
[----:B------:R-:W-:-:S04]  /*9040*/  UIMAD.WIDE.U32 UR4, UR39, -0x55555555, URZ ;  /* 0xaaaaaaab270478a5 */ /* 0x000fc8000f8e003f */
[----:B------:R-:W-:Y:S01]  /*9050*/  USHF.R.U32.HI UR4, URZ, 0x2, UR5 ;  /* 0x000000023f047899 */ /* 0x000fe20008011605 */
[----:B------:R-:W-:-:S03]  /*9060*/  IADD3 R0, R0, -UR42, RZ ;  /* 0x8000002a00007c10 */ /* 0x000fc6000fffe0ff */
[----:B------:R-:W-:Y:S02]  /*9070*/  UIMAD UR39, UR4, -0x6, UR39 ;  /* 0xfffffffa042778a4 */ /* 0x000fe4000f8e0227 */
[----:B------:R-:W-:Y:S01]  /*9080*/  @UP2 ULOP3.LUT UR38, UR38, 0x1, UR4, 0x78, !UPT ;  /* 0x0000000126262892 */ /* 0x000fe2000f8e7804 */
[----:B------:R-:W-:Y:S11]  /*9090*/  @P0 BRA `(.L_x_28) ;  /* 0x0000010400d80947 */ /* 0x000ff60003800000 */
[----:B------:R-:W-:Y:S01]  /*90a0*/  FSETP.NEU.AND P0, PT, R16, RZ, PT ;  /* 0x000000ff1000720b */ /* 0x000fe20003f0d000 */
[----:B------:R-:W-:Y:S01]  /*90b0*/  ULDC.64 UR8, c[0x0][0x5c8] ;  /* 0x0001720000087ab9 */ /* 0x000fe20000000a00 */
[----:B------:R-:W-:Y:S01]  /*90c0*/  ISETP.GT.AND P3, PT, R17, RZ, PT ;  /* 0x000000ff1100720c */ /* 0x000fe20003f64270 */
[----:B------:R-:W-:Y:S01]  /*90d0*/  UIMAD UR4, UR7, UR8, URZ ;  /* 0x00000008070472a4 */ /* 0x000fe2000f8e023f */
[----:B------:R-:W-:Y:S01]  /*90e0*/  IMAD.U32 R10, RZ, RZ, UR9 ;  /* 0x00000009ff0a7e24 */ /* 0x000fe2000f8e00ff */
[----:B------:R-:W-:Y:S01]  /*90f0*/  BSSY B0, `(.L_x_28) ;  /* 0x0001070000007945 */ /* 0x000fe20003800000 */
[----:B------:R-:W-:Y:S01]  /*9100*/  IMAD.WIDE.U32 R6, R3, UR8, R6 ;  /* 0x0000000803067c25 */ /* 0x000fe2000f8e0006 */
[----:B------:R-:W-:-:S03]  /*9110*/  ISETP.GT.AND P1, PT, R0, RZ, P3 ;  /* 0x000000ff0000720c */ /* 0x000fc60001f24270 */
[----:B------:R-:W-:-:S04]  /*9120*/  IMAD R10, R3, R10, UR4 ;  /* 0x00000004030a7e24 */ /* 0x000fc8000f8e020a */
[----:B------:R-:W-:Y:S01]  /*9130*/  IMAD.IADD R10, R7, 0x1, R10 ;  /* 0x00000001070a7824 */ /* 0x000fe200078e020a */
[----:B------:R-:W-:Y:S06]  /*9140*/  @!P0 BRA `(.L_x_29) ;  /* 0x000000b800108947 */ /* 0x000fec0003800000 */
[----:B------:R-:W0:Y:S01]  /*9150*/  LDC.64 R22, c[0x0][0x5b8] ;  /* 0x00016e00ff167b82 */ /* 0x000e220000000a00 */
[----:B------:R-:W2:Y:S01]  /*9160*/  LDL.LU R11, [R1] ;  /* 0x00000000010b7983 */ /* 0x000ea20000300800 */
[----:B------:R-:W-:-:S06]  /*9170*/  ULDC.64 UR4, c[0x0][0x5c0] ;  /* 0x0001700000047ab9 */ /* 0x000fcc0000000a00 */
[----:B------:R-:W1:Y:S08]  /*9180*/  LDC.64 R14, c[0x0][0x5b0] ;  /* 0x00016c00ff0e7b82 */ /* 0x000e700000000a00 */
[----:B------:R-:W3:Y:S01]  /*9190*/  LDC.64 R12, c[0x0][0x5a8] ;  /* 0x00016a00ff0c7b82 */ /* 0x000ee20000000a00 */
[C---:B0-----:R-:W-:Y:S02]  /*91a0*/  IMAD R157, R22.reuse, UR10, RZ ;  /* 0x0000000a169d7c24 */ /* 0x041fe4000f8e02ff */
[----:B------:R-:W-:-:S04]  /*91b0*/  IMAD.WIDE.U32 R152, R22, UR43, R18 ;  /* 0x0000002b16987c25 */ /* 0x000fc8000f8e0012 */
[----:B------:R-:W-:Y:S01]  /*91c0*/  IMAD R157, R23, UR43, R157 ;  /* 0x0000002b179d7c24 */ /* 0x000fe2000f8e029d */
[----:B------:R-:W-:Y:S01]  /*91d0*/  MOV R20, R152 ;  /* 0x0000009800147202 */ /* 0x000fe20000000f00 */
[----:B-1----:R-:W-:Y:S02]  /*91e0*/  IMAD R156, R14, UR7, RZ ;  /* 0x000000070e9c7c24 */ /* 0x002fe4000f8e02ff */
[----:B------:R-:W-:Y:S02]  /*91f0*/  IMAD.IADD R21, R153, 0x1, R157 ;  /* 0x0000000199157824 */ /* 0x000fe400078e029d */
[C---:B------:R-:W-:Y:S02]  /*9200*/  IMAD R156, R3.reuse, R15, R156 ;  /* 0x0000000f039c7224 */ /* 0x040fe400078e029c */
[----:B------:R-:W-:-:S04]  /*9210*/  IMAD.WIDE.U32 R4, R3, R14, R20 ;  /* 0x0000000e03047225 */ /* 0x000fc800078e0014 */
[----:B------:R-:W-:Y:S01]  /*9220*/  IMAD.IADD R5, R5, 0x1, R156 ;  /* 0x0000000105057824 */ /* 0x000fe200078e029c */
[----:B---3--:R-:W-:-:S04]  /*9230*/  LEA R8, P0, R4, R12, 0x1 ;  /* 0x0000000c04087211 */ /* 0x008fc800078008ff */
[----:B------:R-:W-:-:S05]  /*9240*/  LEA.HI.X R9, R4, R13, R5, 0x1, P0 ;  /* 0x0000000d04097211 */ /* 0x000fca00000f0c05 */
[----:B------:R-:W3:Y:S01]  /*9250*/  @P1 LDG.E.LTC128B.U16 R23, desc[UR36][R8.64] ;  /* 0x0000002408171981 */ /* 0x000ee2000c1e1520 */
[----:B------:R-:W-:Y:S01]  /*9260*/  BSSY B1, `(.L_x_30) ;  /* 0x0000011000017945 */ /* 0x000fe20003800000 */
[----:B---3--:R-:W-:-:S04]  /*9270*/  IMAD.U32 R4, R23, 0x10000, RZ ;  /* 0x0001000017047824 */ /* 0x008fc800078e00ff */
[----:B------:R-:W-:-:S04]  /*9280*/  FMUL R4, R4, R16 ;  /* 0x0000001004047220 */ /* 0x000fc80000400000 */
[----:B--2---:R-:W-:Y:S01]  /*9290*/  FFMA R7, R11, R2, R4 ;  /* 0x000000020b077223 */ /* 0x004fe20000000004 */
[----:B------:R-:W-:-:S04]  /*92a0*/  LEA R4, P0, R6, UR4, 0x1 ;  /* 0x0000000406047c11 */ /* 0x000fc8000f8008ff */
[----:B------:R-:W-:Y:S02]  /*92b0*/  LEA.HI.X R5, R6, UR5, R10, 0x1, P0 ;  /* 0x0000000506057c11 */ /* 0x000fe400080f0c0a */
[----:B------:R-:W-:-:S05]  /*92c0*/  F2FP.BF16.F32.PACK_AB R6, RZ, R7 ;  /* 0x00000007ff06723e */ /* 0x000fca00000010ff */
[----:B------:R0:W-:Y:S02]  /*92d0*/  @P1 STG.E.U16 desc[UR36][R4.64], R6 ;  /* 0x0000000604001986 */ /* 0x0001e4000c101524 */
[----:B0-----:R-:W-:-:S04]  /*92e0*/  IMAD.WIDE.U32 R6, R3, R14, R18 ;  /* 0x0000000e03067225 */ /* 0x001fc800078e0012 */
[----:B------:R-:W-:Y:S02]  /*92f0*/  IMAD.IADD R7, R156, 0x1, R7 ;  /* 0x000000019c077824 */ /* 0x000fe400078e0207 */
[----:B------:R-:W-:-:S05]  /*9300*/  IMAD.WIDE.U32 R6, R22, UR43, R6 ;  /* 0x0000002b16067c25 */ /* 0x000fca000f8e0006 */
[----:B------:R-:W-:Y:S02]  /*9310*/  IADD3 R7, R157, R7, RZ ;  /* 0x000000079d077210 */ /* 0x000fe40007ffe0ff */
[----:B------:R-:W-:-:S04]  /*9320*/  LEA R10, P0, R6, R12, 0x1 ;  /* 0x0000000c060a7211 */ /* 0x000fc800078008ff */
[----:B------:R-:W-:Y:S02]  /*9330*/  LEA.HI.X R11, R6, R13, R7, 0x1, P0 ;  /* 0x0000000d060b7211 */ /* 0x000fe400000f0c07 */
[----:B------:R-:W-:-:S13]  /*9340*/  ISETP.GT.AND P0, PT, R0, 0x1, P3 ;  /* 0x000000010000780c */ /* 0x000fda0001f04270 */
[----:B------:R-:W-:Y:S05]  /*9350*/  @!P0 BRA `(.L_x_31) ;  /* 0x0000000000048947 */ /* 0x000fea0003800000 */
[----:B------:R0:W5:Y:S02]  /*9360*/  LDG.E.LTC128B.U16 R23, desc[UR36][R10.64+0x2] ;  /* 0x000002240a177981 */ /* 0x000164000c1e1520 */
.L_x_31:
[----:B------:R-:W-:Y:S05]  /*9370*/  BSYNC B1 ;  /* 0x0000000000017941 */ /* 0x000fea0003800000 */
.L_x_30:
[----:B------:R-:W2:Y:S01]  /*9380*/  LDL.LU R7, [R1+0x4] ;  /* 0x0000040001077983 */ /* 0x000ea20000300800 */
[----:B-----5:R-:W-:Y:S01]  /*9390*/  IMAD.U32 R6, R23, 0x10000, RZ ;  /* 0x0001000017067824 */ /* 0x020fe200078e00ff */
[C---:B------:R-:W-:Y:S01]  /*93a0*/  SHF.L.U64.HI R155, R14.reuse, 0x3, R15 ;  /* 0x000000030e9b7819 */ /* 0x040fe2000001020f */
[----:B------:R-:W-:Y:S01]  /*93b0*/  IMAD.SHL.U32 R154, R14, 0x8, RZ ;  /* 0x000000080e9a7824 */ /* 0x000fe200078e00ff */
[----:B------:R-:W3:Y:S01]  /*93c0*/  LDL.LU R158, [R1+0x8] ;  /* 0x00000800019e7983 */ /* 0x000ee20000300800 */
[----:B------:R-:W-:-:S04]  /*93d0*/  FMUL R6, R6, R16 ;  /* 0x0000001006067220 */ /* 0x000fc80000400000 */
[----:B--2---:R-:W-:-:S05]  /*93e0*/  FFMA R6, R7, R2, R6 ;  /* 0x0000000207067223 */ /* 0x004fca0000000006 */
[----:B------:R-:W-:-:S05]  /*93f0*/  F2FP.BF16.F32.PACK_AB R6, RZ, R6 ;  /* 0x00000006ff06723e */ /* 0x000fca00000010ff */
[----:B------:R1:W-:Y:S01]  /*9400*/  @P0 STG.E.U16 desc[UR36][R4.64+0x2], R6 ;  /* 0x0000020604000986 */ /* 0x0003e2000c101524 */
[----:B------:R-:W-:-:S04]  /*9410*/  ISETP.GT.AND P0, PT, R17, 0x8, PT ;  /* 0x000000081100780c */ /* 0x000fc80003f04270 */
[----:B------:R-:W-:Y:S01]  /*9420*/  ISETP.GT.AND P1, PT, R0, RZ, P0 ;  /* 0x000000ff0000720c */ /* 0x000fe20000724270 */
[----:B-1----:R-:W-:-:S04]  /*9430*/  IMAD.WIDE.U32 R6, R3, R14, R154 ;  /* 0x0000000e03067225 */ /* 0x002fc800078e009a */
[----:B------:R-:W-:Y:S01]  /*9440*/  IMAD.IADD R156, R156, 0x1, R7 ;  /* 0x000000019c9c7824 */ /* 0x000fe200078e0207 */
[----:B------:R-:W-:-:S04]  /*9450*/  IADD3 R7, P2, R152, R6, RZ ;  /* 0x0000000698077210 */ /* 0x000fc80007f5e0ff */
[----:B------:R-:W-:Y:S02]  /*9460*/  IADD3.X R9, R156, R21, RZ, P2, !PT ;  /* 0x000000159c097210 */ /* 0x000fe400017fe4ff */
[----:B------:R-:W-:-:S04]  /*9470*/  LEA R8, P2, R7, R12, 0x1 ;  /* 0x0000000c07087211 */ /* 0x000fc800078408ff */
[----:B------:R-:W-:-:S05]  /*9480*/  LEA.HI.X R9, R7, R13, R9, 0x1, P2 ;  /* 0x0000000d07097211 */ /* 0x000fca00010f0c09 */
[----:B------:R1:W2:Y:S01]  /*9490*/  @P1 LDG.E.LTC128B.U16 R23, desc[UR36][R8.64] ;  /* 0x0000002408171981 */ /* 0x0002a2000c1e1520 */
[----:B------:R-:W-:Y:S01]  /*94a0*/  IADD3 R6, P2, R18, R6, RZ ;  /* 0x0000000612067210 */ /* 0x000fe20007f5e0ff */
[----:B------:R-:W-:Y:S01]  /*94b0*/  BSSY B1, `(.L_x_32) ;  /* 0x0000016000017945 */ /* 0x000fe20003800000 */
[----:B------:R-:W-:-:S03]  /*94c0*/  ISETP.GT.AND P4, PT, R0, 0x1, P0 ;  /* 0x000000010000780c */ /* 0x000fc60000784270 */
[----:B------:R-:W-:Y:S02]  /*94d0*/  IMAD.X R7, R19, 0x1, R156, P2 ;  /* 0x0000000113077824 */ /* 0x000fe400010e069c */
[----:B------:R-:W-:Y:S02]  /*94e0*/  IMAD.U32 R156, RZ, RZ, UR9 ;  /* 0x00000009ff9c7e24 */ /* 0x000fe4000f8e00ff */
[----:B------:R-:W-:-:S04]  /*94f0*/  IMAD.WIDE.U32 R6, R22, UR43, R6 ;  /* 0x0000002b16067c25 */ /* 0x000fc8000f8e0006 */
[----:B------:R-:W-:Y:S01]  /*9500*/  IMAD.IADD R7, R157, 0x1, R7 ;  /* 0x000000019d077824 */ /* 0x000fe200078e0207 */
[----:B-1----:R-:W-:-:S04]  /*9510*/  LEA R8, P2, R6, R12, 0x1 ;  /* 0x0000000c06087211 */ /* 0x002fc800078408ff */
[----:B------:R-:W-:Y:S01]  /*9520*/  LEA.HI.X R9, R6, R13, R7, 0x1, P2 ;  /* 0x0000000d06097211 */ /* 0x000fe200010f0c07 */
[----:B--2---:R-:W-:-:S04]  /*9530*/  IMAD.U32 R6, R23, 0x10000, RZ ;  /* 0x0001000017067824 */ /* 0x004fc800078e00ff */
[----:B------:R-:W-:-:S04]  /*9540*/  FMUL R6, R6, R16 ;  /* 0x0000001006067220 */ /* 0x000fc80000400000 */
[----:B---3--:R-:W-:Y:S01]  /*9550*/  FFMA R7, R158, R2, R6 ;  /* 0x000000029e077223 */ /* 0x008fe20000000006 */
[----:B------:R-:W-:Y:S01]  /*9560*/  MOV R158, UR8 ;  /* 0x00000008009e7c02 */ /* 0x000fe20008000f00 */
[----:B------:R-:W-:-:S03]  /*9570*/  IMAD.U32 R6, RZ, RZ, UR8 ;  /* 0x00000008ff067e24 */ /* 0x000fc6000f8e00ff */
[----:B------:R-:W-:Y:S01]  /*9580*/  F2FP.BF16.F32.PACK_AB R7, RZ, R7 ;  /* 0x00000007ff07723e */ /* 0x000fe200000010ff */
[----:B------:R-:W-:Y:S01]  /*9590*/  IMAD.SHL.U32 R158, R158, 0x10, RZ ;  /* 0x000000109e9e7824 */ /* 0x000fe200078e00ff */
[----:B------:R-:W-:Y:S02]  /*95a0*/  SHF.L.U64.HI R156, R6, 0x4, R156 ;  /* 0x00000004069c7819 */ /* 0x000fe4000001029c */
[----:B------:R-:W-:Y:S02]  /*95b0*/  PRMT R159, R7, 0x7610, R159 ;  /* 0x00007610079f7816 */ /* 0x000fe4000000009f */
[----:B------:R-:W-:-:S04]  /*95c0*/  IADD3 R6, P2, R158, R4, RZ ;  /* 0x000000049e067210 */ /* 0x000fc80007f5e0ff */
[----:B------:R-:W-:-:S05]  /*95d0*/  IADD3.X R7, R156, R5, RZ, P2, !PT ;  /* 0x000000059c077210 */ /* 0x000fca00017fe4ff */
[----:B------:R1:W-:Y:S01]  /*95e0*/  @P1 STG.E.U16 desc[UR36][R6.64], R159 ;  /* 0x0000009f06001986 */ /* 0x0003e2000c101524 */
[----:B------:R-:W-:Y:S05]  /*95f0*/  @!P4 BRA `(.L_x_33) ;  /* 0x000000000004c947 */ /* 0x000fea0003800000 */
[----:B------:R2:W5:Y:S02]  /*9600*/  LDG.E.LTC128B.U16 R23, desc[UR36][R8.64+0x2] ;  /* 0x0000022408177981 */ /* 0x000564000c1e1520 */
.L_x_33:
[----:B------:R-:W-:Y:S05]  /*9610*/  BSYNC B1 ;  /* 0x0000000000017941 */ /* 0x000fea0003800000 */
.L_x_32:
[----:B------:R-:W3:Y:S01]  /*9620*/  LDL.LU R161, [R1+0xc] ;  /* 0x00000c0001a17983 */ /* 0x000ee20000300800 */
[----:B-1---5:R-:W-:Y:S01]  /*9630*/  IMAD.U32 R159, R23, 0x10000, RZ ;  /* 0x00010000179f7824 */ /* 0x022fe200078e00ff */
[----:B------:R-:W-:Y:S01]  /*9640*/  ISETP.GT.AND P1, PT, R0, 0x8, P3 ;  /* 0x000000080000780c */ /* 0x000fe20001f24270 */
[----:B------:R-:W-:Y:S02]  /*9650*/  BSSY B1, `(.L_x_34) ;  /* 0x0000007000017945 */ /* 0x000fe40003800000 */
[----:B------:R-:W-:-:S04]  /*9660*/  FMUL R159, R159, R16 ;  /* 0x000000109f9f7220 */ /* 0x000fc80000400000 */
[----:B---3--:R-:W-:-:S05]  /*9670*/  FFMA R159, R161, R2, R159 ;  /* 0x00000002a19f7223 */ /* 0x008fca000000009f */
[----:B------:R-:W-:-:S05]  /*9680*/  F2FP.BF16.F32.PACK_AB R159, RZ, R159 ;  /* 0x0000009fff9f723e */ /* 0x000fca00000010ff */
[----:B------:R1:W-:Y:S01]  /*9690*/  @P4 STG.E.U16 desc[UR36][R6.64+0x2], R159 ;  /* 0x0000029f06004986 */ /* 0x0003e2000c101524 */
[----:B------:R-:W-:Y:S05]  /*96a0*/  @!P1 BRA `(.L_x_35) ;  /* 0x0000000000049947 */ /* 0x000fea0003800000 */
[----:B------:R3:W5:Y:S02]  /*96b0*/  LDG.E.LTC128B.U16 R23, desc[UR36][R10.64+0x10] ;  /* 0x000010240a177981 */ /* 0x000764000c1e1520 */
.L_x_35:
[----:B------:R-:W-:Y:S05]  /*96c0*/  BSYNC B1 ;  /* 0x0000000000017941 */ /* 0x000fea0003800000 */
.L_x_34:
[----:B------:R-:W4:Y:S01]  /*96d0*/  LDL.LU R161, [R1+0x10] ;  /* 0x0000100001a17983 */ /* 0x000f220000300800 */
[----:B-1---5:R-:W-:Y:S01]  /*96e0*/  IMAD.U32 R159, R23, 0x10000, RZ ;  /* 0x00010000179f7824 */ /* 0x022fe200078e00ff */
[----:B------:R-:W-:Y:S01]  /*96f0*/  ISETP.GT.AND P2, PT, R0, 0x9, P3 ;  /* 0x000000090000780c */ /* 0x000fe20001f44270 */
[----:B------:R-:W-:Y:S02]  /*9700*/  BSSY B1, `(.L_x_36) ;  /* 0x0000007000017945 */ /* 0x000fe40003800000 */
[----:B------:R-:W-:-:S04]  /*9710*/  FMUL R159, R159, R16 ;  /* 0x000000109f9f7220 */ /* 0x000fc80000400000 */
[----:B----4-:R-:W-:-:S05]  /*9720*/  FFMA R159, R161, R2, R159 ;  /* 0x00000002a19f7223 */ /* 0x010fca000000009f */
[----:B------:R-:W-:-:S05]  /*9730*/  F2FP.BF16.F32.PACK_AB R159, RZ, R159 ;  /* 0x0000009fff9f723e */ /* 0x000fca00000010ff */
[----:B------:R1:W-:Y:S01]  /*9740*/  @P1 STG.E.U16 desc[UR36][R4.64+0x10], R159 ;  /* 0x0000109f04001986 */ /* 0x0003e2000c101524 */
[----:B------:R-:W-:Y:S05]  /*9750*/  @!P2 BRA `(.L_x_37) ;  /* 0x000000000004a947 */ /* 0x000fea0003800000 */
[----:B------:R4:W5:Y:S02]  /*9760*/  LDG.E.LTC128B.U16 R23, desc[UR36][R10.64+0x12] ;  /* 0x000012240a177981 */ /* 0x000964000c1e1520 */
.L_x_37:
[----:B------:R-:W-:Y:S05]  /*9770*/  BSYNC B1 ;  /* 0x0000000000017941 */ /* 0x000fea0003800000 */
.L_x_36:
[----:B------:R-:W2:Y:S01]  /*9780*/  LDL.LU R161, [R1+0x14] ;  /* 0x0000140001a17983 */ /* 0x000ea20000300800 */
[----:B-1---5:R-:W-:Y:S01]  /*9790*/  IMAD.U32 R159, R23, 0x10000, RZ ;  /* 0x00010000179f7824 */ /* 0x022fe200078e00ff */
[----:B------:R-:W-:Y:S01]  /*97a0*/  ISETP.GT.AND P1, PT, R0, 0x8, P0 ;  /* 0x000000080000780c */ /* 0x000fe20000724270 */
[----:B------:R-:W-:Y:S02]  /*97b0*/  BSSY B1, `(.L_x_38) ;  /* 0x0000007000017945 */ /* 0x000fe40003800000 */
[----:B------:R-:W-:-:S04]  /*97c0*/  FMUL R159, R159, R16 ;  /* 0x000000109f9f7220 */ /* 0x000fc80000400000 */
[----:B--2---:R-:W-:-:S05]  /*97d0*/  FFMA R159, R161, R2, R159 ;  /* 0x00000002a19f7223 */ /* 0x004fca000000009f */
[----:B------:R-:W-:-:S05]  /*97e0*/  F2FP.BF16.F32.PACK_AB R159, RZ, R159 ;  /* 0x0000009fff9f723e */ /* 0x000fca00000010ff */
[----:B------:R1:W-:Y:S01]  /*97f0*/  @P2 STG.E.U16 desc[UR36][R4.64+0x12], R159 ;  /* 0x0000129f04002986 */ /* 0x0003e2000c101524 */
[----:B------:R-:W-:Y:S05]  /*9800*/  @!P1 BRA `(.L_x_39) ;  /* 0x0000000000049947 */ /* 0x000fea0003800000 */
[----:B------:R2:W5:Y:S02]  /*9810*/  LDG.E.LTC128B.U16 R23, desc[UR36][R8.64+0x10] ;  /* 0x0000102408177981 */ /* 0x000564000c1e1520 */
.L_x_39:
[----:B------:R-:W-:Y:S05]  /*9820*/  BSYNC B1 ;  /* 0x0000000000017941 */ /* 0x000fea0003800000 */
.L_x_38:
[----:B------:R-:W3:Y:S01]  /*9830*/  LDL.LU R161, [R1+0x18] ;  /* 0x0000180001a17983 */ /* 0x000ee20000300800 */
[----:B-1---5:R-:W-:Y:S01]  /*9840*/  SHF.L.U32 R159, R23, 0x10, RZ ;  /* 0x00000010179f7819 */ /* 0x022fe200000006ff */
[----:B------:R-:W-:Y:S01]  /*9850*/  BSSY B1, `(.L_x_40) ;  /* 0x0000008000017945 */ /* 0x000fe20003800000 */
[----:B------:R-:W-:-:S03]  /*9860*/  ISETP.GT.AND P2, PT, R0, 0x9, P0 ;  /* 0x000000090000780c */ /* 0x000fc60000744270 */
[----:B------:R-:W-:-:S04]  /*9870*/  FMUL R159, R159, R16 ;  /* 0x000000109f9f7220 */ /* 0x000fc80000400000 */
[----:B---3--:R-:W-:-:S05]  /*9880*/  FFMA R159, R161, R2, R159 ;  /* 0x00000002a19f7223 */ /* 0x008fca000000009f */
[----:B------:R-:W-:-:S05]  /*9890*/  F2FP.BF16.F32.PACK_AB R159, RZ, R159 ;  /* 0x0000009fff9f723e */ /* 0x000fca00000010ff */
[----:B------:R1:W-:Y:S01]  /*98a0*/  @P1 STG.E.U16 desc[UR36][R6.64+0x10], R159 ;  /* 0x0000109f06001986 */ /* 0x0003e2000c101524 */
[----:B------:R-:W-:Y:S05]  /*98b0*/  @!P2 BRA `(.L_x_41) ;  /* 0x000000000004a947 */ /* 0x000fea0003800000 */
[----:B------:R3:W5:Y:S02]  /*98c0*/  LDG.E.LTC128B.U16 R23, desc[UR36][R8.64+0x12] ;  /* 0x0000122408177981 */ /* 0x000764000c1e1520 */
.L_x_41:
[----:B------:R-:W-:Y:S05]  /*98d0*/  BSYNC B1 ;  /* 0x0000000000017941 */ /* 0x000fea0003800000 */
.L_x_40:
        /* <DEDUP_REMOVED lines=10> */
.L_x_43:
[----:B------:R-:W-:Y:S05]  /*9980*/  BSYNC B1 ;  /* 0x0000000000017941 */ /* 0x000fea0003800000 */
.L_x_42:
        /* <DEDUP_REMOVED lines=10> */
.L_x_45:
[----:B------:R-:W-:Y:S05]  /*9a30*/  BSYNC B1 ;  /* 0x0000000000017941 */ /* 0x000fea0003800000 */
.L_x_44:
        /* <DEDUP_REMOVED lines=10> */
.L_x_47:
[----:B------:R-:W-:Y:S05]  /*9ae0*/  BSYNC B1 ;  /* 0x0000000000017941 */ /* 0x000fea0003800000 */
.L_x_46:
        /* <DEDUP_REMOVED lines=10> */
.L_x_49:
[----:B------:R-:W-:Y:S05]  /*9b90*/  BSYNC B1 ;  /* 0x0000000000017941 */ /* 0x000fea0003800000 */
.L_x_48:
        /* <DEDUP_REMOVED lines=10> */
.L_x_51:
[----:B------:R-:W-:Y:S05]  /*9c40*/  BSYNC B1 ;  /* 0x0000000000017941 */ /* 0x000fea0003800000 */
.L_x_50:
        /* <DEDUP_REMOVED lines=10> */
.L_x_53:
[----:B------:R-:W-:Y:S05]  /*9cf0*/  BSYNC B1 ;  /* 0x0000000000017941 */ /* 0x000fea0003800000 */
.L_x_52:
        /* <DEDUP_REMOVED lines=10> */
.L_x_55:
[----:B------:R-:W-:Y:S05]  /*9da0*/  BSYNC B1 ;  /* 0x0000000000017941 */ /* 0x000fea0003800000 */
.L_x_54:
        /* <DEDUP_REMOVED lines=10> */
.L_x_57:
[----:B------:R-:W-:Y:S05]  /*9e50*/  BSYNC B1 ;  /* 0x0000000000017941 */ /* 0x000fea0003800000 */
.L_x_56:
        /* <DEDUP_REMOVED lines=10> */
.L_x_59:
[----:B------:R-:W-:Y:S05]  /*9f00*/  BSYNC B1 ;  /* 0x0000000000017941 */ /* 0x000fea0003800000 */
.L_x_58:
        /* <DEDUP_REMOVED lines=10> */
.L_x_61:
[----:B------:R-:W-:Y:S05]  /*9fb0*/  BSYNC B1 ;  /* 0x0000000000017941 */ /* 0x000fea0003800000 */
.L_x_60:
        /* <DEDUP_REMOVED lines=10> */
.L_x_63:
[----:B------:R-:W-:Y:S05]  /*a060*/  BSYNC B1 ;  /* 0x0000000000017941 */ /* 0x000fea0003800000 */
.L_x_62:
        /* <DEDUP_REMOVED lines=10> */
.L_x_65:
[----:B------:R-:W-:Y:S05]  /*a110*/  BSYNC B1 ;  /* 0x0000000000017941 */ /* 0x000fea0003800000 */
.L_x_64:
        /* <DEDUP_REMOVED lines=10> */
.L_x_67:
[----:B------:R-:W-:Y:S05]  /*a1c0*/  BSYNC B1 ;  /* 0x0000000000017941 */ /* 0x000fea0003800000 */
.L_x_66:
        /* <DEDUP_REMOVED lines=10> */
.L_x_69:
[----:B------:R-:W-:Y:S05]  /*a270*/  BSYNC B1 ;  /* 0x0000000000017941 */ /* 0x000fea0003800000 */
.L_x_68:
        /* <DEDUP_REMOVED lines=10> */
.L_x_71:
[----:B------:R-:W-:Y:S05]  /*a320*/  BSYNC B1 ;  /* 0x0000000000017941 */ /* 0x000fea0003800000 */
.L_x_70:
        /* <DEDUP_REMOVED lines=10> */
.L_x_73:
[----:B------:R-:W-:Y:S05]  /*a3d0*/  BSYNC B1 ;  /* 0x0000000000017941 */ /* 0x000fea0003800000 */
.L_x_72:
        /* <DEDUP_REMOVED lines=10> */
.L_x_75:
[----:B------:R-:W-:Y:S05]  /*a480*/  BSYNC B1 ;  /* 0x0000000000017941 */ /* 0x000fea0003800000 */
.L_x_74:
        /* <DEDUP_REMOVED lines=10> */
.L_x_77:
[----:B------:R-:W-:Y:S05]  /*a530*/  BSYNC B1 ;  /* 0x0000000000017941 */ /* 0x000fea0003800000 */
.L_x_76:
        /* <DEDUP_REMOVED lines=10> */
.L_x_79:
[----:B------:R-:W-:Y:S05]  /*a5e0*/  BSYNC B1 ;  /* 0x0000000000017941 */ /* 0x000fea0003800000 */
.L_x_78:
        /* <DEDUP_REMOVED lines=10> */
.L_x_81:
[----:B------:R-:W-:Y:S05]  /*a690*/  BSYNC B1 ;  /* 0x0000000000017941 */ /* 0x000fea0003800000 */
.L_x_80:
        /* <DEDUP_REMOVED lines=10> */
.L_x_83:
[----:B------:R-:W-:Y:S05]  /*a740*/  BSYNC B1 ;  /* 0x0000000000017941 */ /* 0x000fea0003800000 */
.L_x_82:
        /* <DEDUP_REMOVED lines=10> */
.L_x_85:
[----:B------:R-:W-:Y:S05]  /*a7f0*/  BSYNC B1 ;  /* 0x0000000000017941 */ /* 0x000fea0003800000 */
.L_x_84:
        /* <DEDUP_REMOVED lines=10> */
.L_x_87:
[----:B------:R-:W-:Y:S05]  /*a8a0*/  BSYNC B1 ;  /* 0x0000000000017941 */ /* 0x000fea0003800000 */
.L_x_86:
        /* <DEDUP_REMOVED lines=10> */
.L_x_89:
[----:B------:R-:W-:Y:S05]  /*a950*/  BSYNC B1 ;  /* 0x0000000000017941 */ /* 0x000fea0003800000 */
.L_x_88:
        /* <DEDUP_REMOVED lines=10> */
.L_x_91:
[----:B------:R-:W-:Y:S05]  /*aa00*/  BSYNC B1 ;  /* 0x0000000000017941 */ /* 0x000fea0003800000 */
.L_x_90:
        /* <DEDUP_REMOVED lines=10> */
.L_x_93:
[----:B------:R-:W-:Y:S05]  /*aab0*/  BSYNC B1 ;  /* 0x0000000000017941 */ /* 0x000fea0003800000 */
.L_x_92:
        /* <DEDUP_REMOVED lines=10> */
.L_x_95:
[----:B------:R-:W-:Y:S05]  /*ab60*/  BSYNC B1 ;  /* 0x0000000000017941 */ /* 0x000fea0003800000 */
.L_x_94:
        /* <DEDUP_REMOVED lines=10> */
.L_x_97:
[----:B------:R-:W-:Y:S05]  /*ac10*/  BSYNC B1 ;  /* 0x0000000000017941 */ /* 0x000fea0003800000 */
.L_x_96:
        /* <DEDUP_REMOVED lines=10> */
.L_x_99:
[----:B------:R-:W-:Y:S05]  /*acc0*/  BSYNC B1 ;  /* 0x0000000000017941 */ /* 0x000fea0003800000 */
.L_x_98:
        /* <DEDUP_REMOVED lines=10> */
.L_x_101:
[----:B------:R-:W-:Y:S05]  /*ad70*/  BSYNC B1 ;  /* 0x0000000000017941 */ /* 0x000fea0003800000 */
.L_x_100:
        /* <DEDUP_REMOVED lines=10> */
.L_x_103:
[----:B------:R-:W-:Y:S05]  /*ae20*/  BSYNC B1 ;  /* 0x0000000000017941 */ /* 0x000fea0003800000 */
.L_x_102:
        /* <DEDUP_REMOVED lines=10> */
.L_x_105:
[----:B------:R-:W-:Y:S05]  /*aed0*/  BSYNC B1 ;  /* 0x0000000000017941 */ /* 0x000fea0003800000 */
.L_x_104:
        /* <DEDUP_REMOVED lines=10> */
.L_x_107:
[----:B------:R-:W-:Y:S05]  /*af80*/  BSYNC B1 ;  /* 0x0000000000017941 */ /* 0x000fea0003800000 */
.L_x_106:
        /* <DEDUP_REMOVED lines=10> */
.L_x_109:
[----:B------:R-:W-:Y:S05]  /*b030*/  BSYNC B1 ;  /* 0x0000000000017941 */ /* 0x000fea0003800000 */
.L_x_108:
        /* <DEDUP_REMOVED lines=10> */
.L_x_111:
[----:B------:R-:W-:Y:S05]  /*b0e0*/  BSYNC B1 ;  /* 0x0000000000017941 */ /* 0x000fea0003800000 */
.L_x_110:
        /* <DEDUP_REMOVED lines=10> */
.L_x_113:
[----:B------:R-:W-:Y:S05]  /*b190*/  BSYNC B1 ;  /* 0x0000000000017941 */ /* 0x000fea0003800000 */
.L_x_112:
        /* <DEDUP_REMOVED lines=10> */
.L_x_115:
[----:B------:R-:W-:Y:S05]  /*b240*/  BSYNC B1 ;  /* 0x0000000000017941 */ /* 0x000fea0003800000 */
.L_x_114:
        /* <DEDUP_REMOVED lines=10> */
.L_x_117:
[----:B------:R-:W-:Y:S05]  /*b2f0*/  BSYNC B1 ;  /* 0x0000000000017941 */ /* 0x000fea0003800000 */
.L_x_116:
        /* <DEDUP_REMOVED lines=10> */
.L_x_119:
[----:B------:R-:W-:Y:S05]  /*b3a0*/  BSYNC B1 ;  /* 0x0000000000017941 */ /* 0x000fea0003800000 */
.L_x_118:
        /* <DEDUP_REMOVED lines=10> */
.L_x_121:
[----:B------:R-:W-:Y:S05]  /*b450*/  BSYNC B1 ;  /* 0x0000000000017941 */ /* 0x000fea0003800000 */
.L_x_120:
        /* <DEDUP_REMOVED lines=10> */
.L_x_123:
[----:B------:R-:W-:Y:S05]  /*b500*/  BSYNC B1 ;  /* 0x0000000000017941 */ /* 0x000fea0003800000 */
.L_x_122:
        /* <DEDUP_REMOVED lines=10> */
.L_x_125:
[----:B------:R-:W-:Y:S05]  /*b5b0*/  BSYNC B1 ;  /* 0x0000000000017941 */ /* 0x000fea0003800000 */
.L_x_124:
        /* <DEDUP_REMOVED lines=10> */
.L_x_127:
[----:B------:R-:W-:Y:S05]  /*b660*/  BSYNC B1 ;  /* 0x0000000000017941 */ /* 0x000fea0003800000 */
.L_x_126:
        /* <DEDUP_REMOVED lines=10> */
.L_x_129:
[----:B------:R-:W-:Y:S05]  /*b710*/  BSYNC B1 ;  /* 0x0000000000017941 */ /* 0x000fea0003800000 */
.L_x_128:
        /* <DEDUP_REMOVED lines=10> */
.L_x_131:
[----:B------:R-:W-:Y:S05]  /*b7c0*/  BSYNC B1 ;  /* 0x0000000000017941 */ /* 0x000fea0003800000 */
.L_x_130:
        /* <DEDUP_REMOVED lines=10> */
.L_x_133:
[----:B------:R-:W-:Y:S05]  /*b870*/  BSYNC B1 ;  /* 0x0000000000017941 */ /* 0x000fea0003800000 */
.L_x_132:
        /* <DEDUP_REMOVED lines=10> */
.L_x_135:
[----:B------:R-:W-:Y:S05]  /*b920*/  BSYNC B1 ;  /* 0x0000000000017941 */ /* 0x000fea0003800000 */
.L_x_134:
        /* <DEDUP_REMOVED lines=10> */
.L_x_137:
[----:B------:R-:W-:Y:S05]  /*b9d0*/  BSYNC B1 ;  /* 0x0000000000017941 */ /* 0x000fea0003800000 */
.L_x_136:
        /* <DEDUP_REMOVED lines=10> */
.L_x_139:
[----:B------:R-:W-:Y:S05]  /*ba80*/  BSYNC B1 ;  /* 0x0000000000017941 */ /* 0x000fea0003800000 */
.L_x_138:
        /* <DEDUP_REMOVED lines=10> */
.L_x_141:
[----:B------:R-:W-:Y:S05]  /*bb30*/  BSYNC B1 ;  /* 0x0000000000017941 */ /* 0x000fea0003800000 */
.L_x_140:
        /* <DEDUP_REMOVED lines=10> */
.L_x_143:
[----:B------:R-:W-:Y:S05]  /*bbe0*/  BSYNC B1 ;  /* 0x0000000000017941 */ /* 0x000fea0003800000 */
.L_x_142:
        /* <DEDUP_REMOVED lines=10> */
.L_x_145:
[----:B------:R-:W-:Y:S05]  /*bc90*/  BSYNC B1 ;  /* 0x0000000000017941 */ /* 0x000fea0003800000 */
.L_x_144:
        /* <DEDUP_REMOVED lines=10> */
.L_x_147:
[----:B------:R-:W-:Y:S05]  /*bd40*/  BSYNC B1 ;  /* 0x0000000000017941 */ /* 0x000fea0003800000 */
.L_x_146:
        /* <DEDUP_REMOVED lines=10> */
.L_x_149:
[----:B------:R-:W-:Y:S05]  /*bdf0*/  BSYNC B1 ;  /* 0x0000000000017941 */ /* 0x000fea0003800000 */
.L_x_148:
        /* <DEDUP_REMOVED lines=10> */
.L_x_151:
[----:B------:R-:W-:Y:S05]  /*bea0*/  BSYNC B1 ;  /* 0x0000000000017941 */ /* 0x000fea0003800000 */
.L_x_150:
        /* <DEDUP_REMOVED lines=10> */
.L_x_153:
[----:B------:R-:W-:Y:S05]  /*bf50*/  BSYNC B1 ;  /* 0x0000000000017941 */ /* 0x000fea0003800000 */
.L_x_152:
        /* <DEDUP_REMOVED lines=10> */
.L_x_155:
[----:B------:R-:W-:Y:S05]  /*c000*/  BSYNC B1 ;  /* 0x0000000000017941 */ /* 0x000fea0003800000 */
.L_x_154:
        /* <DEDUP_REMOVED lines=10> */
.L_x_157:
[----:B------:R-:W-:Y:S05]  /*c0b0*/  BSYNC B1 ;  /* 0x0000000000017941 */ /* 0x000fea0003800000 */
.L_x_156:
        /* <DEDUP_REMOVED lines=10> */
.L_x_159:
[----:B------:R-:W-:Y:S05]  /*c160*/  BSYNC B1 ;  /* 0x0000000000017941 */ /* 0x000fea0003800000 */
.L_x_158:
        /* <DEDUP_REMOVED lines=10> */
.L_x_161:
[----:B------:R-:W-:Y:S05]  /*c210*/  BSYNC B1 ;  /* 0x0000000000017941 */ /* 0x000fea0003800000 */
.L_x_160:
        /* <DEDUP_REMOVED lines=10> */
.L_x_163:
[----:B------:R-:W-:Y:S05]  /*c2c0*/  BSYNC B1 ;  /* 0x0000000000017941 */ /* 0x000fea0003800000 */
.L_x_162:
        /* <DEDUP_REMOVED lines=10> */
.L_x_165:
[----:B------:R-:W-:Y:S05]  /*c370*/  BSYNC B1 ;  /* 0x0000000000017941 */ /* 0x000fea0003800000 */
.L_x_164:
        /* <DEDUP_REMOVED lines=10> */
.L_x_167:
[----:B------:R-:W-:Y:S05]  /*c420*/  BSYNC B1 ;  /* 0x0000000000017941 */ /* 0x000fea0003800000 */
.L_x_166:
        /* <DEDUP_REMOVED lines=10> */
.L_x_169:
[----:B------:R-:W-:Y:S05]  /*c4d0*/  BSYNC B1 ;  /* 0x0000000000017941 */ /* 0x000fea0003800000 */
.L_x_168:
        /* <DEDUP_REMOVED lines=10> */
.L_x_171:
[----:B------:R-:W-:Y:S05]  /*c580*/  BSYNC B1 ;  /* 0x0000000000017941 */ /* 0x000fea0003800000 */
.L_x_170:
        /* <DEDUP_REMOVED lines=10> */
.L_x_173:
[----:B------:R-:W-:Y:S05]  /*c630*/  BSYNC B1 ;  /* 0x0000000000017941 */ /* 0x000fea0003800000 */
.L_x_172:
        /* <DEDUP_REMOVED lines=10> */
.L_x_175:
[----:B------:R-:W-:Y:S05]  /*c6e0*/  BSYNC B1 ;  /* 0x0000000000017941 */ /* 0x000fea0003800000 */
.L_x_174:
        /* <DEDUP_REMOVED lines=10> */
.L_x_177:
[----:B------:R-:W-:Y:S05]  /*c790*/  BSYNC B1 ;  /* 0x0000000000017941 */ /* 0x000fea0003800000 */
.L_x_176:
        /* <DEDUP_REMOVED lines=10> */
.L_x_179:
[----:B------:R-:W-:Y:S05]  /*c840*/  BSYNC B1 ;  /* 0x0000000000017941 */ /* 0x000fea0003800000 */
.L_x_178:
        /* <DEDUP_REMOVED lines=10> */
.L_x_181:
[----:B------:R-:W-:Y:S05]  /*c8f0*/  BSYNC B1 ;  /* 0x0000000000017941 */ /* 0x000fea0003800000 */
.L_x_180:
        /* <DEDUP_REMOVED lines=10> */
.L_x_183:
[----:B------:R-:W-:Y:S05]  /*c9a0*/  BSYNC B1 ;  /* 0x0000000000017941 */ /* 0x000fea0003800000 */
.L_x_182:
        /* <DEDUP_REMOVED lines=10> */
.L_x_185:
[----:B------:R-:W-:Y:S05]  /*ca50*/  BSYNC B1 ;  /* 0x0000000000017941 */ /* 0x000fea0003800000 */
.L_x_184:
        /* <DEDUP_REMOVED lines=10> */
.L_x_187:
[----:B------:R-:W-:Y:S05]  /*cb00*/  BSYNC B1 ;  /* 0x0000000000017941 */ /* 0x000fea0003800000 */
.L_x_186:
        /* <DEDUP_REMOVED lines=10> */
.L_x_189:
[----:B------:R-:W-:Y:S05]  /*cbb0*/  BSYNC B1 ;  /* 0x0000000000017941 */ /* 0x000fea0003800000 */
.L_x_188:
        /* <DEDUP_REMOVED lines=10> */
.L_x_191:
[----:B------:R-:W-:Y:S05]  /*cc60*/  BSYNC B1 ;  /* 0x0000000000017941 */ /* 0x000fea0003800000 */
.L_x_190:
        /* <DEDUP_REMOVED lines=10> */
.L_x_193:
[----:B------:R-:W-:Y:S05]  /*cd10*/  BSYNC B1 ;  /* 0x0000000000017941 */ /* 0x000fea0003800000 */
.L_x_192:
        /* <DEDUP_REMOVED lines=10> */
.L_x_195:
[----:B------:R-:W-:Y:S05]  /*cdc0*/  BSYNC B1 ;  /* 0x0000000000017941 */ /* 0x000fea0003800000 */
.L_x_194:
        /* <DEDUP_REMOVED lines=10> */
.L_x_197:
[----:B------:R-:W-:Y:S05]  /*ce70*/  BSYNC B1 ;  /* 0x0000000000017941 */ /* 0x000fea0003800000 */
.L_x_196:
        /* <DEDUP_REMOVED lines=10> */
.L_x_199:
[----:B------:R-:W-:Y:S05]  /*cf20*/  BSYNC B1 ;  /* 0x0000000000017941 */ /* 0x000fea0003800000 */
.L_x_198:
        /* <DEDUP_REMOVED lines=10> */
.L_x_201:
[----:B------:R-:W-:Y:S05]  /*cfd0*/  BSYNC B1 ;  /* 0x0000000000017941 */ /* 0x000fea0003800000 */
.L_x_200:
        /* <DEDUP_REMOVED lines=10> */
.L_x_203:
[----:B------:R-:W-:Y:S05]  /*d080*/  BSYNC B1 ;  /* 0x0000000000017941 */ /* 0x000fea0003800000 */
.L_x_202:
        /* <DEDUP_REMOVED lines=10> */
.L_x_205:
[----:B------:R-:W-:Y:S05]  /*d130*/  BSYNC B1 ;  /* 0x0000000000017941 */ /* 0x000fea0003800000 */
.L_x_204:
        /* <DEDUP_REMOVED lines=10> */
.L_x_207:
[----:B------:R-:W-:Y:S05]  /*d1e0*/  BSYNC B1 ;  /* 0x0000000000017941 */ /* 0x000fea0003800000 */
.L_x_206:
        /* <DEDUP_REMOVED lines=10> */
.L_x_209:
[----:B------:R-:W-:Y:S05]  /*d290*/  BSYNC B1 ;  /* 0x0000000000017941 */ /* 0x000fea0003800000 */
.L_x_208:
        /* <DEDUP_REMOVED lines=10> */
.L_x_211:
[----:B------:R-:W-:Y:S05]  /*d340*/  BSYNC B1 ;  /* 0x0000000000017941 */ /* 0x000fea0003800000 */
.L_x_210:
        /* <DEDUP_REMOVED lines=10> */
.L_x_213:
[----:B------:R-:W-:Y:S05]  /*d3f0*/  BSYNC B1 ;  /* 0x0000000000017941 */ /* 0x000fea0003800000 */
.L_x_212:
        /* <DEDUP_REMOVED lines=10> */
.L_x_215:
[----:B------:R-:W-:Y:S05]  /*d4a0*/  BSYNC B1 ;  /* 0x0000000000017941 */ /* 0x000fea0003800000 */
.L_x_214:
        /* <DEDUP_REMOVED lines=10> */
.L_x_217:
[----:B------:R-:W-:Y:S05]  /*d550*/  BSYNC B1 ;  /* 0x0000000000017941 */ /* 0x000fea0003800000 */
.L_x_216:
        /* <DEDUP_REMOVED lines=10> */
.L_x_219:
[----:B------:R-:W-:Y:S05]  /*d600*/  BSYNC B1 ;  /* 0x0000000000017941 */ /* 0x000fea0003800000 */
.L_x_218:
        /* <DEDUP_REMOVED lines=10> */
.L_x_221:
[----:B------:R-:W-:Y:S05]  /*d6b0*/  BSYNC B1 ;  /* 0x0000000000017941 */ /* 0x000fea0003800000 */
.L_x_220:
        /* <DEDUP_REMOVED lines=10> */
.L_x_223:
[----:B------:R-:W-:Y:S05]  /*d760*/  BSYNC B1 ;  /* 0x0000000000017941 */ /* 0x000fea0003800000 */
.L_x_222:
        /* <DEDUP_REMOVED lines=10> */
.L_x_225:
[----:B------:R-:W-:Y:S05]  /*d810*/  BSYNC B1 ;  /* 0x0000000000017941 */ /* 0x000fea0003800000 */
.L_x_224:
        /* <DEDUP_REMOVED lines=10> */
.L_x_227:
[----:B------:R-:W-:Y:S05]  /*d8c0*/  BSYNC B1 ;  /* 0x0000000000017941 */ /* 0x000fea0003800000 */
.L_x_226:
        /* <DEDUP_REMOVED lines=10> */
.L_x_229:
[----:B------:R-:W-:Y:S05]  /*d970*/  BSYNC B1 ;  /* 0x0000000000017941 */ /* 0x000fea0003800000 */
.L_x_228:
        /* <DEDUP_REMOVED lines=10> */
.L_x_231:
[----:B------:R-:W-:Y:S05]  /*da20*/  BSYNC B1 ;  /* 0x0000000000017941 */ /* 0x000fea0003800000 */
.L_x_230:
        /* <DEDUP_REMOVED lines=10> */
.L_x_233:
[----:B------:R-:W-:Y:S05]  /*dad0*/  BSYNC B1 ;  /* 0x0000000000017941 */ /* 0x000fea0003800000 */
.L_x_232:
        /* <DEDUP_REMOVED lines=10> */
.L_x_235:
[----:B------:R-:W-:Y:S05]  /*db80*/  BSYNC B1 ;  /* 0x0000000000017941 */ /* 0x000fea0003800000 */
.L_x_234:
        /* <DEDUP_REMOVED lines=10> */
.L_x_237:
[----:B------:R-:W-:Y:S05]  /*dc30*/  BSYNC B1 ;  /* 0x0000000000017941 */ /* 0x000fea0003800000 */
.L_x_236:
        /* <DEDUP_REMOVED lines=10> */
.L_x_239:
[----:B------:R-:W-:Y:S05]  /*dce0*/  BSYNC B1 ;  /* 0x0000000000017941 */ /* 0x000fea0003800000 */
.L_x_238:
        /* <DEDUP_REMOVED lines=10> */
.L_x_241:
[----:B------:R-:W-:Y:S05]  /*dd90*/  BSYNC B1 ;  /* 0x0000000000017941 */ /* 0x000fea0003800000 */
.L_x_240:
        /* <DEDUP_REMOVED lines=10> */
.L_x_243:
[----:B------:R-:W-:Y:S05]  /*de40*/  BSYNC B1 ;  /* 0x0000000000017941 */ /* 0x000fea0003800000 */
.L_x_242:
        /* <DEDUP_REMOVED lines=10> */
.L_x_245:
[----:B------:R-:W-:Y:S05]  /*def0*/  BSYNC B1 ;  /* 0x0000000000017941 */ /* 0x000fea0003800000 */
.L_x_244:
        /* <DEDUP_REMOVED lines=10> */
.L_x_247:
[----:B------:R-:W-:Y:S05]  /*dfa0*/  BSYNC B1 ;  /* 0x0000000000017941 */ /* 0x000fea0003800000 */
.L_x_246:
        /* <DEDUP_REMOVED lines=10> */
.L_x_249:
[----:B------:R-:W-:Y:S05]  /*e050*/  BSYNC B1 ;  /* 0x0000000000017941 */ /* 0x000fea0003800000 */
.L_x_248:
        /* <DEDUP_REMOVED lines=10> */
.L_x_251:
[----:B------:R-:W-:Y:S05]  /*e100*/  BSYNC B1 ;  /* 0x0000000000017941 */ /* 0x000fea0003800000 */
.L_x_250:
        /* <DEDUP_REMOVED lines=10> */
.L_x_253:
[----:B------:R-:W-:Y:S05]  /*e1b0*/  BSYNC B1 ;  /* 0x0000000000017941 */ /* 0x000fea0003800000 */
.L_x_252:
        /* <DEDUP_REMOVED lines=10> */
.L_x_255:
[----:B------:R-:W-:Y:S05]  /*e260*/  BSYNC B1 ;  /* 0x0000000000017941 */ /* 0x000fea0003800000 */
.L_x_254:
        /* <DEDUP_REMOVED lines=10> */
.L_x_257:
[----:B------:R-:W-:Y:S05]  /*e310*/  BSYNC B1 ;  /* 0x0000000000017941 */ /* 0x000fea0003800000 */
.L_x_256:
        /* <DEDUP_REMOVED lines=10> */
.L_x_259:
[----:B------:R-:W-:Y:S05]  /*e3c0*/  BSYNC B1 ;  /* 0x0000000000017941 */ /* 0x000fea0003800000 */
.L_x_258:
        /* <DEDUP_REMOVED lines=10> */
.L_x_261:
[----:B------:R-:W-:Y:S05]  /*e470*/  BSYNC B1 ;  /* 0x0000000000017941 */ /* 0x000fea0003800000 */
.L_x_260:
        /* <DEDUP_REMOVED lines=10> */
.L_x_263:
[----:B------:R-:W-:Y:S05]  /*e520*/  BSYNC B1 ;  /* 0x0000000000017941 */ /* 0x000fea0003800000 */
.L_x_262:
        /* <DEDUP_REMOVED lines=10> */
.L_x_265:
[----:B------:R-:W-:Y:S05]  /*e5d0*/  BSYNC B1 ;  /* 0x0000000000017941 */ /* 0x000fea0003800000 */
.L_x_264:
        /* <DEDUP_REMOVED lines=10> */
.L_x_267:
[----:B------:R-:W-:Y:S05]  /*e680*/  BSYNC B1 ;  /* 0x0000000000017941 */ /* 0x000fea0003800000 */
.L_x_266:
        /* <DEDUP_REMOVED lines=10> */
.L_x_269:
[----:B------:R-:W-:Y:S05]  /*e730*/  BSYNC B1 ;  /* 0x0000000000017941 */ /* 0x000fea0003800000 */
.L_x_268:
        /* <DEDUP_REMOVED lines=10> */
.L_x_271:
[----:B------:R-:W-:Y:S05]  /*e7e0*/  BSYNC B1 ;  /* 0x0000000000017941 */ /* 0x000fea0003800000 */
.L_x_270:
        /* <DEDUP_REMOVED lines=10> */
.L_x_273:
[----:B------:R-:W-:Y:S05]  /*e890*/  BSYNC B1 ;  /* 0x0000000000017941 */ /* 0x000fea0003800000 */
.L_x_272:
        /* <DEDUP_REMOVED lines=10> */
.L_x_275:
[----:B------:R-:W-:Y:S05]  /*e940*/  BSYNC B1 ;  /* 0x0000000000017941 */ /* 0x000fea0003800000 */
.L_x_274:
        /* <DEDUP_REMOVED lines=10> */
.L_x_277:
[----:B------:R-:W-:Y:S05]  /*e9f0*/  BSYNC B1 ;  /* 0x0000000000017941 */ /* 0x000fea0003800000 */
.L_x_276:
[----:B0-234-:R-:W2:Y:S01]  /*ea00*/  LDL.LU R10, [R1+0x1f4] ;  /* 0x0001f400010a7983 */ /* 0x01dea20000300800 */
[----:B-----5:R-:W-:Y:S01]  /*ea10*/  IMAD.U32 R11, R23, 0x10000, RZ ;  /* 0x00010000170b7824 */ /* 0x020fe200078e00ff */
        /* <DEDUP_REMOVED lines=8> */
.L_x_279:
[----:B------:R-:W-:Y:S05]  /*eaa0*/  BSYNC B1 ;  /* 0x0000000000017941 */ /* 0x000fea0003800000 */
.L_x_278:
[----:B------:R-:W3:Y:S01]  /*eab0*/  LDL.LU R10, [R1+0x1f8] ;  /* 0x0001f800010a7983 */ /* 0x000ee20000300800 */
[----:B0----5:R-:W-:Y:S01]  /*eac0*/  SHF.L.U32 R11, R23, 0x10, RZ ;  /* 0x00000010170b7819 */ /* 0x021fe200000006ff */
[----:B------:R-:W-:Y:S01]  /*ead0*/  BSSY B1, `(.L_x_280) ;  /* 0x000000b000017945 */ /* 0x000fe20003800000 */
[----:B------:R-:W-:Y:S02]  /*eae0*/  ISETP.GT.AND P1, PT, R0, 0xf9, P0 ;  /* 0x000000f90000780c */ /* 0x000fe40000724270 */
[----:B------:R-:W-:Y:S01]  /*eaf0*/  IADD3 R167, P0, R3, 0x80, RZ ;  /* 0x0000008003a77810 */ /* 0x000fe20007f1e0ff */
[----:B------:R-:W-:-:S04]  /*eb00*/  FMUL R11, R11, R16 ;  /* 0x000000100b0b7220 */ /* 0x000fc80000400000 */
[----:B---3--:R-:W-:-:S05]  /*eb10*/  FFMA R11, R10, R2, R11 ;  /* 0x000000020a0b7223 */ /* 0x008fca000000000b */
[----:B------:R-:W-:-:S04]  /*eb20*/  F2FP.BF16.F32.PACK_AB R11, RZ, R11 ;  /* 0x0000000bff0b723e */ /* 0x000fc800000010ff */
[----:B------:R-:W-:Y:S01]  /*eb30*/  PRMT R3, R11, 0x7610, R3 ;  /* 0x000076100b037816 */ /* 0x000fe20000000003 */
[----:B------:R-:W-:-:S04]  /*eb40*/  IMAD.X R11, RZ, RZ, UR7, P0 ;  /* 0x00000007ff0b7e24 */ /* 0x000fc800080e06ff */
[----:B------:R0:W-:Y:S01]  /*eb50*/  @P2 STG.E.U16 desc[UR36][R6.64+0x1f0], R3 ;  /* 0x0001f00306002986 */ /* 0x0001e2000c101524 */
[----:B------:R-:W-:Y:S05]  /*eb60*/  @!P1 BRA `(.L_x_281) ;  /* 0x0000000000049947 */ /* 0x000fea0003800000 */
[----:B------:R3:W5:Y:S02]  /*eb70*/  LDG.E.LTC128B.U16 R23, desc[UR36][R8.64+0x1f2] ;  /* 0x0001f22408177981 */ /* 0x000764000c1e1520 */
.L_x_281:
[----:B------:R-:W-:Y:S05]  /*eb80*/  BSYNC B1 ;  /* 0x0000000000017941 */ /* 0x000fea0003800000 */
.L_x_280:
[----:B------:R-:W4:Y:S01]  /*eb90*/  LDL.LU R10, [R1+0x1fc] ;  /* 0x0001fc00010a7983 */ /* 0x000f220000300800 */
[----:B0----5:R-:W-:Y:S01]  /*eba0*/  IMAD.U32 R3, R23, 0x10000, RZ ;  /* 0x0001000017037824 */ /* 0x021fe200078e00ff */
[----:B------:R-:W-:Y:S01]  /*ebb0*/  ISETP.GT.AND P0, PT, R17, 0x80, PT ;  /* 0x000000801100780c */ /* 0x000fe20003f04270 */
[----:B--23--:R-:W-:Y:S02]  /*ebc0*/  IMAD R8, R11, R14, RZ ;  /* 0x0000000e0b087224 */ /* 0x00cfe400078e02ff */
[----:B------:R-:W-:Y:S01]  /*ebd0*/  FMUL R3, R3, R16 ;  /* 0x0000001003037220 */ /* 0x000fe20000400000 */
[----:B------:R-:W-:Y:S01]  /*ebe0*/  ISETP.GT.AND P4, PT, R0, RZ, P0 ;  /* 0x000000ff0000720c */ /* 0x000fe20000784270 */
[C---:B------:R-:W-:Y:S02]  /*ebf0*/  IMAD R165, R167.reuse, R15, R8 ;  /* 0x0000000fa7a57224 */ /* 0x040fe400078e0208 */
[----:B------:R-:W-:-:S04]  /*ec00*/  IMAD.WIDE.U32 R8, R167, R14, R20 ;  /* 0x0000000ea7087225 */ /* 0x000fc800078e0014 */
[----:B------:R-:W-:Y:S02]  /*ec10*/  IMAD.IADD R9, R9, 0x1, R165 ;  /* 0x0000000109097824 */ /* 0x000fe400078e02a5 */
[----:B----4-:R-:W-:Y:S01]  /*ec20*/  FFMA R3, R10, R2, R3 ;  /* 0x000000020a037223 */ /* 0x010fe20000000003 */
[----:B------:R-:W-:-:S04]  /*ec30*/  LEA R10, P2, R8, R12, 0x1 ;  /* 0x0000000c080a7211 */ /* 0x000fc800078408ff */
[----:B------:R-:W-:Y:S02]  /*ec40*/  F2FP.BF16.F32.PACK_AB R3, RZ, R3 ;  /* 0x00000003ff03723e */ /* 0x000fe400000010ff */
[--C-:B------:R-:W-:Y:S02]  /*ec50*/  LEA.HI.X R11, R8, R13, R9.reuse, 0x1, P2 ;  /* 0x0000000d080b7211 */ /* 0x100fe400010f0c09 */
[----:B------:R-:W-:-:S05]  /*ec60*/  PRMT R9, R3, 0x7610, R9 ;  /* 0x0000761003097816 */ /* 0x000fca0000000009 */
[----:B------:R0:W-:Y:S04]  /*ec70*/  @P1 STG.E.U16 desc[UR36][R6.64+0x1f2], R9 ;  /* 0x0001f20906001986 */ /* 0x0001e8000c101524 */
[----:B------:R-:W2:Y:S01]  /*ec80*/  @P4 LDG.E.LTC128B.U16 R23, desc[UR36][R10.64] ;  /* 0x000000240a174981 */ /* 0x000ea2000c1e1520 */
[----:B-1----:R-:W-:Y:S01]  /*ec90*/  IMAD.U32 R159, RZ, RZ, UR8 ;  /* 0x00000008ff9f7e24 */ /* 0x002fe2000f8e00ff */
[----:B------:R-:W-:Y:S01]  /*eca0*/  MOV R164, UR9 ;  /* 0x0000000900a47c02 */ /* 0x000fe20008000f00 */
[----:B------:R-:W-:Y:S01]  /*ecb0*/  IMAD.U32 R161, RZ, RZ, UR8 ;  /* 0x00000008ffa17e24 */ /* 0x000fe2000f8e00ff */
[----:B------:R-:W-:Y:S01]  /*ecc0*/  ISETP.GT.AND P2, PT, R0, 0x1, P0 ;  /* 0x000000010000780c */ /* 0x000fe20000744270 */
[----:B------:R-:W-:Y:S01]  /*ecd0*/  IMAD.SHL.U32 R159, R159, 0x100, RZ ;  /* 0x000001009f9f7824 */ /* 0x000fe200078e00ff */
[----:B------:R-:W-:Y:S01]  /*ece0*/  BSSY B1, `(.L_x_282) ;  /* 0x0000011000017945 */ /* 0x000fe20003800000 */
[----:B0-----:R-:W-:Y:S01]  /*ecf0*/  IMAD.WIDE.U32 R8, R167, R14, R18 ;  /* 0x0000000ea7087225 */ /* 0x001fe200078e0012 */
[----:B------:R-:W-:-:S04]  /*ed00*/  SHF.L.U64.HI R161, R161, 0x8, R164 ;  /* 0x00000008a1a17819 */ /* 0x000fc800000102a4 */
[----:B------:R-:W-:-:S03]  /*ed10*/  IADD3 R9, R165, R9, RZ ;  /* 0x00000009a5097210 */ /* 0x000fc60007ffe0ff */
[----:B------:R-:W-:Y:S01]  /*ed20*/  IMAD.WIDE.U32 R162, R22, UR43, R8 ;  /* 0x0000002b16a27c25 */ /* 0x000fe2000f8e0008 */
[----:B------:R-:W-:-:S03]  /*ed30*/  IADD3 R8, P1, R159, R4, RZ ;  /* 0x000000049f087210 */ /* 0x000fc60007f3e0ff */
[----:B------:R-:W-:Y:S01]  /*ed40*/  IMAD.IADD R7, R157, 0x1, R163 ;  /* 0x000000019d077824 */ /* 0x000fe200078e02a3 */
[----:B------:R-:W-:Y:S01]  /*ed50*/  LEA R6, P3, R162, R12, 0x1 ;  /* 0x0000000ca2067211 */ /* 0x000fe200078608ff */
[----:B------:R-:W-:-:S03]  /*ed60*/  IMAD.X R9, R161, 0x1, R5, P1 ;  /* 0x00000001a1097824 */ /* 0x000fc600008e0605 */
[----:B------:R-:W-:Y:S01]  /*ed70*/  LEA.HI.X R7, R162, R13, R7, 0x1, P3 ;  /* 0x0000000da2077211 */ /* 0x000fe200018f0c07 */
[----:B--2---:R-:W-:-:S04]  /*ed80*/  IMAD.U32 R3, R23, 0x10000, RZ ;  /* 0x0001000017037824 */ /* 0x004fc800078e00ff */
[----:B------:R-:W-:-:S04]  /*ed90*/  FMUL R3, R3, R16 ;  /* 0x0000001003037220 */ /* 0x000fc80000400000 */
[----:B------:R-:W-:-:S05]  /*eda0*/  FFMA R3, R24, R2, R3 ;  /* 0x0000000218037223 */ /* 0x000fca0000000003 */
[----:B------:R-:W-:-:S05]  /*edb0*/  F2FP.BF16.F32.PACK_AB R3, RZ, R3 ;  /* 0x00000003ff03723e */ /* 0x000fca00000010ff */
[----:B------:R0:W-:Y:S01]  /*edc0*/  @P4 STG.E.U16 desc[UR36][R8.64], R3 ;  /* 0x0000000308004986 */ /* 0x0001e2000c101524 */
[----:B------:R-:W-:Y:S05]  /*edd0*/  @!P2 BRA `(.L_x_283) ;  /* 0x000000000004a947 */ /* 0x000fea0003800000 */
[----:B------:R1:W5:Y:S02]  /*ede0*/  LDG.E.LTC128B.U16 R23, desc[UR36][R6.64+0x2] ;  /* 0x0000022406177981 */ /* 0x000364000c1e1520 */
.L_x_283:
[----:B------:R-:W-:Y:S05]  /*edf0*/  BSYNC B1 ;  /* 0x0000000000017941 */ /* 0x000fea0003800000 */
.L_x_282:
[----:B0----5:R-:W-:Y:S01]  /*ee00*/  SHF.L.U32 R3, R23, 0x10, RZ ;  /* 0x0000001017037819 */ /* 0x021fe200000006ff */
[----:B------:R-:W-:Y:S01]  /*ee10*/  IMAD.WIDE.U32 R14, R167, R14, R154 ;  /* 0x0000000ea70e7225 */ /* 0x000fe200078e009a */
[----:B------:R-:W-:Y:S01]  /*ee20*/  ISETP.GT.AND P1, PT, R17, 0x88, PT ;  /* 0x000000881100780c */ /* 0x000fe20003f24270 */
[----:B------:R-:W-:Y:S02]  /*ee30*/  BSSY B1, `(.L_x_284) ;  /* 0x0000010000017945 */ /* 0x000fe40003800000 */
[----:B------:R-:W-:Y:S01]  /*ee40*/  FMUL R10, R3, R16 ;  /* 0x00000010030a7220 */ /* 0x000fe20000400000 */
[----:B------:R-:W-:Y:S01]  /*ee50*/  ISETP.GT.AND P3, PT, R0, RZ, P1 ;  /* 0x000000ff0000720c */ /* 0x000fe20000f64270 */
[----:B------:R-:W-:Y:S01]  /*ee60*/  IMAD.IADD R165, R165, 0x1, R15 ;  /* 0x00000001a5a57824 */ /* 0x000fe200078e020f */
[----:B------:R-:W-:Y:S01]  /*ee70*/  IADD3 R152, P4, R152, R14, RZ ;  /* 0x0000000e98987210 */ /* 0x000fe20007f9e0ff */
[----:B------:R-:W-:Y:S01]  /*ee80*/  FFMA R10, R25, R2, R10 ;  /* 0x00000002190a7223 */ /* 0x000fe2000000000a */
[----:B------:R-:W-:-:S03]  /*ee90*/  IADD3 R14, P5, R18, R14, RZ ;  /* 0x0000000e120e7210 */ /* 0x000fc60007fbe0ff */
[----:B------:R-:W-:Y:S01]  /*eea0*/  IMAD.X R20, R165, 0x1, R21, P4 ;  /* 0x00000001a5147824 */ /* 0x000fe200020e0615 */
[----:B------:R-:W-:Y:S02]  /*eeb0*/  F2FP.BF16.F32.PACK_AB R3, RZ, R10 ;  /* 0x0000000aff03723e */ /* 0x000fe400000010ff */
[C---:B------:R-:W-:Y:S02]  /*eec0*/  LEA R10, P4, R152.reuse, R12, 0x1 ;  /* 0x0000000c980a7211 */ /* 0x040fe400078808ff */
[----:B------:R-:W-:Y:S02]  /*eed0*/  PRMT R17, R3, 0x7610, R17 ;  /* 0x0000761003117816 */ /* 0x000fe40000000011 */
[----:B------:R-:W-:Y:S02]  /*eee0*/  LEA.HI.X R11, R152, R13, R20, 0x1, P4 ;  /* 0x0000000d980b7211 */ /* 0x000fe400020f0c14 */
[----:B------:R-:W-:Y:S01]  /*eef0*/  PRMT R3, R23, 0x7610, R3 ;  /* 0x0000761017037816 */ /* 0x000fe20000000003 */
[----:B------:R0:W-:Y:S01]  /*ef00*/  @P2 STG.E.U16 desc[UR36][R8.64+0x2], R17 ;  /* 0x0000021108002986 */ /* 0x0001e2000c101524 */
[----:B------:R-:W-:Y:S05]  /*ef10*/  @!P3 BRA `(.L_x_285) ;  /* 0x000000000004b947 */ /* 0x000fea0003800000 */
[----:B------:R2:W5:Y:S02]  /*ef20*/  LDG.E.LTC128B.U16 R3, desc[UR36][R10.64] ;  /* 0x000000240a037981 */ /* 0x000564000c1e1520 */
.L_x_285:
[----:B------:R-:W-:Y:S05]  /*ef30*/  BSYNC B1 ;  /* 0x0000000000017941 */ /* 0x000fea0003800000 */
.L_x_284:
[----:B--2--5:R-:W-:Y:S01]  /*ef40*/  IMAD.U32 R11, R3, 0x10000, RZ ;  /* 0x00010000030b7824 */ /* 0x024fe200078e00ff */
[----:B------:R-:W-:Y:S01]  /*ef50*/  IADD3.X R15, R19, R165, RZ, P5, !PT ;  /* 0x000000a5130f7210 */ /* 0x000fe20002ffe4ff */
[----:B------:R-:W-:Y:S01]  /*ef60*/  BSSY B1, `(.L_x_286) ;  /* 0x000000e000017945 */ /* 0x000fe20003800000 */
[----:B------:R-:W-:Y:S01]  /*ef70*/  IADD3 R10, P2, R8, R158, RZ ;  /* 0x0000009e080a7210 */ /* 0x000fe20007f5e0ff */
[----:B------:R-:W-:Y:S01]  /*ef80*/  FMUL R11, R11, R16 ;  /* 0x000000100b0b7220 */ /* 0x000fe20000400000 */
[----:B------:R-:W-:Y:S01]  /*ef90*/  ISETP.GT.AND P5, PT, R0, 0x1, P1 ;  /* 0x000000010000780c */ /* 0x000fe20000fa4270 */
[----:B------:R-:W-:-:S04]  /*efa0*/  IMAD.WIDE.U32 R22, R22, UR43, R14 ;  /* 0x0000002b16167c25 */ /* 0x000fc8000f8e000e */
[----:B------:R-:W-:Y:S01]  /*efb0*/  FFMA R11, R26, R2, R11 ;  /* 0x000000021a0b7223 */ /* 0x000fe2000000000b */
[----:B------:R-:W-:Y:S01]  /*efc0*/  IMAD.IADD R157, R157, 0x1, R23 ;  /* 0x000000019d9d7824 */ /* 0x000fe200078e0217 */
[----:B------:R-:W-:-:S03]  /*efd0*/  LEA R12, P4, R22, R12, 0x1 ;  /* 0x0000000c160c7211 */ /* 0x000fc600078808ff */
[----:B------:R-:W-:Y:S01]  /*efe0*/  F2FP.BF16.F32.PACK_AB R14, RZ, R11 ;  /* 0x0000000bff0e723e */ /* 0x000fe200000010ff */
[----:B------:R-:W-:Y:S01]  /*eff0*/  IMAD.X R11, R9, 0x1, R156, P2 ;  /* 0x00000001090b7824 */ /* 0x000fe200010e069c */
[----:B------:R-:W-:-:S04]  /*f000*/  LEA.HI.X R13, R22, R13, R157, 0x1, P4 ;  /* 0x0000000d160d7211 */ /* 0x000fc800020f0c9d */
[----:B------:R2:W-:Y:S01]  /*f010*/  @P3 STG.E.U16 desc[UR36][R10.64], R14 ;  /* 0x0000000e0a003986 */ /* 0x0005e2000c101524 */
[----:B------:R-:W-:Y:S05]  /*f020*/  @!P5 BRA `(.L_x_287) ;  /* 0x000000000004d947 */ /* 0x000fea0003800000 */
[----:B------:R3:W5:Y:S02]  /*f030*/  LDG.E.LTC128B.U16 R3, desc[UR36][R12.64+0x2] ;  /* 0x000002240c037981 */ /* 0x000764000c1e1520 */
.L_x_287:
[----:B------:R-:W-:Y:S05]  /*f040*/  BSYNC B1 ;  /* 0x0000000000017941 */ /* 0x000fea0003800000 */
.L_x_286:
[----:B-----5:R-:W-:Y:S01]  /*f050*/  IMAD.U32 R15, R3, 0x10000, RZ ;  /* 0x00010000030f7824 */ /* 0x020fe200078e00ff */
[----:B------:R-:W-:Y:S01]  /*f060*/  ISETP.GT.AND P2, PT, R0, 0x8, P0 ;  /* 0x000000080000780c */ /* 0x000fe20000744270 */
[----:B------:R-:W-:Y:S02]  /*f070*/  BSSY B1, `(.L_x_288) ;  /* 0x0000007000017945 */ /* 0x000fe40003800000 */
[----:B--2---:R-:W-:-:S04]  /*f080*/  FMUL R14, R15, R16 ;  /* 0x000000100f0e7220 */ /* 0x004fc80000400000 */
[----:B------:R-:W-:-:S05]  /*f090*/  FFMA R14, R27, R2, R14 ;  /* 0x000000021b0e7223 */ /* 0x000fca000000000e */
[----:B------:R-:W-:-:S05]  /*f0a0*/  F2FP.BF16.F32.PACK_AB R14, RZ, R14 ;  /* 0x0000000eff0e723e */ /* 0x000fca00000010ff */
[----:B------:R2:W-:Y:S01]  /*f0b0*/  @P5 STG.E.U16 desc[UR36][R10.64+0x2], R14 ;  /* 0x0000020e0a005986 */ /* 0x0005e2000c101524 */
[----:B------:R-:W-:Y:S05]  /*f0c0*/  @!P2 BRA `(.L_x_289) ;  /* 0x000000000004a947 */ /* 0x000fea0003800000 */
[----:B------:R4:W5:Y:S02]  /*f0d0*/  LDG.E.LTC128B.U16 R3, desc[UR36][R6.64+0x10] ;  /* 0x0000102406037981 */ /* 0x000964000c1e1520 */
.L_x_289:
[----:B------:R-:W-:Y:S05]  /*f0e0*/  BSYNC B1 ;  /* 0x0000000000017941 */ /* 0x000fea0003800000 */
.L_x_288:
[----:B--2--5:R-:W-:Y:S01]  /*f0f0*/  SHF.L.U32 R11, R3, 0x10, RZ ;  /* 0x00000010030b7819 */ /* 0x024fe200000006ff */
[----:B------:R-:W-:Y:S01]  /*f100*/  BSSY B1, `(.L_x_290) ;  /* 0x0000008000017945 */ /* 0x000fe20003800000 */
[----:B------:R-:W-:-:S03]  /*f110*/  ISETP.GT.AND P3, PT, R0, 0x9, P0 ;  /* 0x000000090000780c */ /* 0x000fc60000764270 */
[----:B------:R-:W-:-:S04]  /*f120*/  FMUL R11, R11, R16 ;  /* 0x000000100b0b7220 */ /* 0x000fc80000400000 */
[----:B------:R-:W-:-:S05]  /*f130*/  FFMA R11, R28, R2, R11 ;  /* 0x000000021c0b7223 */ /* 0x000fca000000000b */
[----:B------:R-:W-:-:S05]  /*f140*/  F2FP.BF16.F32.PACK_AB R11, RZ, R11 ;  /* 0x0000000bff0b723e */ /* 0x000fca00000010ff */
[----:B------:R2:W-:Y:S01]  /*f150*/  @P2 STG.E.U16 desc[UR36][R8.64+0x10], R11 ;  /* 0x0000100b08002986 */ /* 0x0005e2000c101524 */
[----:B------:R-:W-:Y:S05]  /*f160*/  @!P3 BRA `(.L_x_291) ;  /* 0x000000000004b947 */ /* 0x000fea0003800000 */
[----:B------:R0:W5:Y:S02]  /*f170*/  LDG.E.LTC128B.U16 R3, desc[UR36][R6.64+0x12] ;  /* 0x0000122406037981 */ /* 0x000164000c1e1520 */
.L_x_291:
[----:B------:R-:W-:Y:S05]  /*f180*/  BSYNC B1 ;  /* 0x0000000000017941 */ /* 0x000fea0003800000 */
.L_x_290:
[----:B--2--5:R-:W-:Y:S01]  /*f190*/  IMAD.U32 R11, R3, 0x10000, RZ ;  /* 0x00010000030b7824 */ /* 0x024fe200078e00ff */
[----:B------:R-:W-:Y:S01]  /*f1a0*/  ISETP.GT.AND P4, PT, R0, 0x8, P1 ;  /* 0x000000080000780c */ /* 0x000fe20000f84270 */
[----:B------:R-:W-:Y:S02]  /*f1b0*/  BSSY B1, `(.L_x_292) ;  /* 0x0000007000017945 */ /* 0x000fe40003800000 */
[----:B------:R-:W-:-:S04]  /*f1c0*/  FMUL R10, R11, R16 ;  /* 0x000000100b0a7220 */ /* 0x000fc80000400000 */
[----:B------:R-:W-:-:S05]  /*f1d0*/  FFMA R10, R29, R2, R10 ;  /* 0x000000021d0a7223 */ /* 0x000fca000000000a */
[----:B------:R-:W-:-:S05]  /*f1e0*/  F2FP.BF16.F32.PACK_AB R10, RZ, R10 ;  /* 0x0000000aff0a723e */ /* 0x000fca00000010ff */
[----:B------:R2:W-:Y:S01]  /*f1f0*/  @P3 STG.E.U16 desc[UR36][R8.64+0x12], R10 ;  /* 0x0000120a08003986 */ /* 0x0005e2000c101524 */
[----:B------:R-:W-:Y:S05]  /*f200*/  @!P4 BRA `(.L_x_293) ;  /* 0x000000000004c947 */ /* 0x000fea0003800000 */
[----:B------:R0:W5:Y:S02]  /*f210*/  LDG.E.LTC128B.U16 R3, desc[UR36][R12.64+0x10] ;  /* 0x000010240c037981 */ /* 0x000164000c1e1520 */
.L_x_293:
[----:B------:R-:W-:Y:S05]  /*f220*/  BSYNC B1 ;  /* 0x0000000000017941 */ /* 0x000fea0003800000 */
.L_x_292:
[----:B-----5:R-:W-:Y:S01]  /*f230*/  IMAD.U32 R11, R3, 0x10000, RZ ;  /* 0x00010000030b7824 */ /* 0x020fe200078e00ff */
[----:B--2---:R-:W-:Y:S01]  /*f240*/  IADD3 R10, P3, R158, R8, RZ ;  /* 0x000000089e0a7210 */ /* 0x004fe20007f7e0ff */
[----:B------:R-:W-:Y:S01]  /*f250*/  BSSY B1, `(.L_x_294) ;  /* 0x0000009000017945 */ /* 0x000fe20003800000 */
[----:B------:R-:W-:Y:S01]  /*f260*/  ISETP.GT.AND P2, PT, R0, 0x9, P1 ;  /* 0x000000090000780c */ /* 0x000fe20000f44270 */
[----:B------:R-:W-:-:S04]  /*f270*/  FMUL R11, R11, R16 ;  /* 0x000000100b0b7220 */ /* 0x000fc80000400000 */
[----:B------:R-:W-:-:S05]  /*f280*/  FFMA R11, R30, R2, R11 ;  /* 0x000000021e0b7223 */ /* 0x000fca000000000b */
[----:B------:R-:W-:Y:S01]  /*f290*/  F2FP.BF16.F32.PACK_AB R14, RZ, R11 ;  /* 0x0000000bff0e723e */ /* 0x000fe200000010ff */
[----:B------:R-:W-:-:S05]  /*f2a0*/  IMAD.X R11, R156, 0x1, R9, P3 ;  /* 0x000000019c0b7824 */ /* 0x000fca00018e0609 */
[----:B------:R2:W-:Y:S01]  /*f2b0*/  @P4 STG.E.U16 desc[UR36][R10.64+0x10], R14 ;  /* 0x0000100e0a004986 */ /* 0x0005e2000c101524 */
[----:B------:R-:W-:Y:S05]  /*f2c0*/  @!P2 BRA `(.L_x_295) ;  /* 0x000000000004a947 */ /* 0x000fea0003800000 */
[----:B------:R0:W5:Y:S02]  /*f2d0*/  LDG.E.LTC128B.U16 R3, desc[UR36][R12.64+0x12] ;  /* 0x000012240c037981 */ /* 0x000164000c1e1520 */
.L_x_295:
[----:B------:R-:W-:Y:S05]  /*f2e0*/  BSYNC B1 ;  /* 0x0000000000017941 */ /* 0x000fea0003800000 */
.L_x_294:
[----:B--2--5:R-:W-:Y:S01]  /*f2f0*/  SHF.L.U32 R11, R3, 0x10, RZ ;  /* 0x00000010030b7819 */ /* 0x024fe200000006ff */
[----:B------:R-:W-:Y:S01]  /*f300*/  BSSY B1, `(.L_x_296) ;  /* 0x000000a000017945 */ /* 0x000fe20003800000 */
[----:B------:R-:W-:Y:S02]  /*f310*/  IADD3 R158, P3, P4, R158, R4, R159 ;  /* 0x000000049e9e7210 */ /* 0x000fe40007c7e09f */
[----:B------:R-:W-:Y:S01]  /*f320*/  ISETP.GT.AND P5, PT, R0, 0x10, P0 ;  /* 0x000000100000780c */ /* 0x000fe200007a4270 */
[----:B------:R-:W-:Y:S01]  /*f330*/  FMUL R10, R11, R16 ;  /* 0x000000100b0a7220 */ /* 0x000fe20000400000 */
[----:B------:R-:W-:-:S03]  /*f340*/  IADD3.X R159, R156, R5, R161, P3, P4 ;  /* 0x000000059c9f7210 */ /* 0x000fc60001fe84a1 */
[----:B------:R-:W-:-:S05]  /*f350*/  FFMA R10, R31, R2, R10 ;  /* 0x000000021f0a7223 */ /* 0x000fca000000000a */
[----:B------:R-:W-:-:S05]  /*f360*/  F2FP.BF16.F32.PACK_AB R10, RZ, R10 ;  /* 0x0000000aff0a723e */ /* 0x000fca00000010ff */
[----:B------:R2:W-:Y:S01]  /*f370*/  @P2 STG.E.U16 desc[UR36][R158.64+0x12], R10 ;  /* 0x0000120a9e002986 */ /* 0x0005e2000c101524 */
[----:B------:R-:W-:Y:S05]  /*f380*/  @!P5 BRA `(.L_x_297) ;  /* 0x000000000004d947 */ /* 0x000fea0003800000 */
[----:B------:R0:W5:Y:S02]  /*f390*/  LDG.E.LTC128B.U16 R3, desc[UR36][R6.64+0x20] ;  /* 0x0000202406037981 */ /* 0x000164000c1e1520 */
.L_x_297:
[----:B------:R-:W-:Y:S05]  /*f3a0*/  BSYNC B1 ;  /* 0x0000000000017941 */ /* 0x000fea0003800000 */
.L_x_296:
[----:B-----5:R-:W-:Y:S01]  /*f3b0*/  IMAD.U32 R5, R3, 0x10000, RZ ;  /* 0x0001000003057824 */ /* 0x020fe200078e00ff */
        /* <DEDUP_REMOVED lines=8> */
.L_x_299:
[----:B------:R-:W-:Y:S05]  /*f440*/  BSYNC B1 ;  /* 0x0000000000017941 */ /* 0x000fea0003800000 */
.L_x_298:
[----:B0----5:R-:W-:Y:S01]  /*f450*/  IMAD.U32 R5, R3, 0x10000, RZ ;  /* 0x0001000003057824 */ /* 0x021fe200078e00ff */
        /* <DEDUP_REMOVED lines=8> */
.L_x_301:
[----:B------:R-:W-:Y:S05]  /*f4e0*/  BSYNC B1 ;  /* 0x0000000000017941 */ /* 0x000fea0003800000 */
.L_x_300:
[----:B-----5:R-:W-:Y:S01]  /*f4f0*/  IMAD.U32 R5, R3, 0x10000, RZ ;  /* 0x0001000003057824 */ /* 0x020fe200078e00ff */
[----:B0-----:R-:W-:Y:S01]  /*f500*/  @P3 MOV R4, R158 ;  /* 0x0000009e00043202 */ /* 0x001fe20000000f00 */
[----:B------:R-:W-:Y:S01]  /*f510*/  BSSY B1, `(.L_x_302) ;  /* 0x000000a000017945 */ /* 0x000fe20003800000 */
[----:B------:R-:W-:Y:S01]  /*f520*/  ISETP.GT.AND P2, PT, R0, 0x11, P1 ;  /* 0x000000110000780c */ /* 0x000fe20000f44270 */
[----:B------:R-:W-:-:S04]  /*f530*/  FMUL R5, R5, R16 ;  /* 0x0000001005057220 */ /* 0x000fc80000400000 */
[----:B------:R-:W-:-:S05]  /*f540*/  FFMA R5, R34, R2, R5 ;  /* 0x0000000222057223 */ /* 0x000fca0000000005 */
[----:B------:R-:W-:-:S04]  /*f550*/  F2FP.BF16.F32.PACK_AB R5, RZ, R5 ;  /* 0x00000005ff05723e */ /* 0x000fc800000010ff */
[----:B--2---:R-:W-:Y:S01]  /*f560*/  PRMT R10, R5, 0x7610, R10 ;  /* 0x00007610050a7816 */ /* 0x004fe2000000000a */
[----:B------:R-:W-:-:S05]  /*f570*/  @P3 IMAD.MOV.U32 R5, RZ, RZ, R159 ;  /* 0x000000ffff053224 */ /* 0x000fca00078e009f */
[----:B------:R0:W-:Y:S01]  /*f580*/  @P3 STG.E.U16 desc[UR36][R4.64+0x20], R10 ;  /* 0x0000200a04003986 */ /* 0x0001e2000c101524 */
[----:B------:R-:W-:Y:S05]  /*f590*/  @!P2 BRA `(.L_x_303) ;  /* 0x000000000004a947 */ /* 0x000fea0003800000 */
[----:B------:R2:W5:Y:S02]  /*f5a0*/  LDG.E.LTC128B.U16 R3, desc[UR36][R12.64+0x22] ;  /* 0x000022240c037981 */ /* 0x000564000c1e1520 */
.L_x_303:
[----:B------:R-:W-:Y:S05]  /*f5b0*/  BSYNC B1 ;  /* 0x0000000000017941 */ /* 0x000fea0003800000 */
.L_x_302:
[----:B0----5:R-:W-:Y:S01]  /*f5c0*/  IMAD.U32 R5, R3, 0x10000, RZ ;  /* 0x0001000003057824 */ /* 0x021fe200078e00ff */
[----:B------:R-:W-:Y:S01]  /*f5d0*/  ISETP.GT.AND P3, PT, R0, 0x18, P0 ;  /* 0x000000180000780c */ /* 0x000fe20000764270 */
[----:B------:R-:W-:Y:S02]  /*f5e0*/  BSSY B1, `(.L_x_304) ;  /* 0x000000a000017945 */ /* 0x000fe40003800000 */
[----:B------:R-:W-:Y:S01]  /*f5f0*/  FMUL R4, R5, R16 ;  /* 0x0000001005047220 */ /* 0x000fe20000400000 */
[----:B------:R-:W-:-:S03]  /*f600*/  @P2 MOV R5, R159 ;  /* 0x0000009f00052202 */ /* 0x000fc60000000f00 */
[----:B------:R-:W-:-:S05]  /*f610*/  FFMA R4, R35, R2, R4 ;  /* 0x0000000223047223 */ /* 0x000fca0000000004 */
[----:B------:R-:W-:-:S04]  /*f620*/  F2FP.BF16.F32.PACK_AB R4, RZ, R4 ;  /* 0x00000004ff04723e */ /* 0x000fc800000010ff */
[----:B------:R-:W-:Y:S01]  /*f630*/  PRMT R10, R4, 0x7610, R10 ;  /* 0x00007610040a7816 */ /* 0x000fe2000000000a */
[----:B------:R-:W-:-:S05]  /*f640*/  @P2 IMAD.MOV.U32 R4, RZ, RZ, R158 ;  /* 0x000000ffff042224 */ /* 0x000fca00078e009e */
[----:B------:R0:W-:Y:S01]  /*f650*/  @P2 STG.E.U16 desc[UR36][R4.64+0x22], R10 ;  /* 0x0000220a04002986 */ /* 0x0001e2000c101524 */
[----:B------:R-:W-:Y:S05]  /*f660*/  @!P3 BRA `(.L_x_305) ;  /* 0x000000000004b947 */ /* 0x000fea0003800000 */
[----:B------:R0:W5:Y:S02]  /*f670*/  LDG.E.LTC128B.U16 R3, desc[UR36][R6.64+0x30] ;  /* 0x0000302406037981 */ /* 0x000164000c1e1520 */
.L_x_305:
[----:B------:R-:W-:Y:S05]  /*f680*/  BSYNC B1 ;  /* 0x0000000000017941 */ /* 0x000fea0003800000 */
.L_x_304:
        /* <DEDUP_REMOVED lines=9> */
.L_x_307:
[----:B------:R-:W-:Y:S05]  /*f720*/  BSYNC B1 ;  /* 0x0000000000017941 */ /* 0x000fea0003800000 */
.L_x_306:
        /* <DEDUP_REMOVED lines=9> */
.L_x_309:
[----:B------:R-:W-:Y:S05]  /*f7c0*/  BSYNC B1 ;  /* 0x0000000000017941 */ /* 0x000fea0003800000 */
.L_x_308:
[----:B-----5:R-:W-:Y:S01]  /*f7d0*/  IMAD.U32 R5, R3, 0x10000, RZ ;  /* 0x0001000003057824 */ /* 0x020fe200078e00ff */
[----:B0-----:R-:W-:Y:S01]  /*f7e0*/  @P3 MOV R4, R158 ;  /* 0x0000009e00043202 */ /* 0x001fe20000000f00 */
[----:B------:R-:W-:Y:S01]  /*f7f0*/  BSSY B1, `(.L_x_310) ;  /* 0x000000a000017945 */ /* 0x000fe20003800000 */
[----:B------:R-:W-:Y:S01]  /*f800*/  ISETP.GT.AND P2, PT, R0, 0x19, P1 ;  /* 0x000000190000780c */ /* 0x000fe20000f44270 */
[----:B------:R-:W-:-:S04]  /*f810*/  FMUL R5, R5, R16 ;  /* 0x0000001005057220 */ /* 0x000fc80000400000 */
[----:B------:R-:W-:-:S05]  /*f820*/  FFMA R5, R38, R2, R5 ;  /* 0x0000000226057223 */ /* 0x000fca0000000005 */
[----:B------:R-:W-:-:S04]  /*f830*/  F2FP.BF16.F32.PACK_AB R5, RZ, R5 ;  /* 0x00000005ff05723e */ /* 0x000fc800000010ff */
[----:B------:R-:W-:Y:S01]  /*f840*/  PRMT R10, R5, 0x7610, R10 ;  /* 0x00007610050a7816 */ /* 0x000fe2000000000a */
[----:B------:R-:W-:-:S05]  /*f850*/  @P3 IMAD.MOV.U32 R5, RZ, RZ, R159 ;  /* 0x000000ffff053224 */ /* 0x000fca00078e009f */
[----:B------:R0:W-:Y:S01]  /*f860*/  @P3 STG.E.U16 desc[UR36][R4.64+0x30], R10 ;  /* 0x0000300a04003986 */ /* 0x0001e2000c101524 */
[----:B------:R-:W-:Y:S05]  /*f870*/  @!P2 BRA `(.L_x_311) ;  /* 0x000000000004a947 */ /* 0x000fea0003800000 */
[----:B------:R0:W5:Y:S02]  /*f880*/  LDG.E.LTC128B.U16 R3, desc[UR36][R12.64+0x32] ;  /* 0x000032240c037981 */ /* 0x000164000c1e1520 */
.L_x_311:
[----:B------:R-:W-:Y:S05]  /*f890*/  BSYNC B1 ;  /* 0x0000000000017941 */ /* 0x000fea0003800000 */
.L_x_310:
        /* <DEDUP_REMOVED lines=12> */
.L_x_313:
[----:B------:R-:W-:Y:S05]  /*f960*/  BSYNC B1 ;  /* 0x0000000000017941 */ /* 0x000fea0003800000 */
.L_x_312:
        /* <DEDUP_REMOVED lines=9> */
.L_x_315:
[----:B------:R-:W-:Y:S05]  /*fa00*/  BSYNC B1 ;  /* 0x0000000000017941 */ /* 0x000fea0003800000 */
.L_x_314:
        /* <DEDUP_REMOVED lines=9> */
.L_x_317:
[----:B------:R-:W-:Y:S05]  /*faa0*/  BSYNC B1 ;  /* 0x0000000000017941 */ /* 0x000fea0003800000 */
.L_x_316:
        /* <DEDUP_REMOVED lines=12> */
.L_x_319:
[----:B------:R-:W-:Y:S05]  /*fb70*/  BSYNC B1 ;  /* 0x0000000000017941 */ /* 0x000fea0003800000 */
.L_x_318:
        /* <DEDUP_REMOVED lines=12> */
.L_x_321:
[----:B------:R-:W-:Y:S05]  /*fc40*/  BSYNC B1 ;  /* 0x0000000000017941 */ /* 0x000fea0003800000 */
.L_x_320:
        /* <DEDUP_REMOVED lines=9> */
.L_x_323:
[----:B------:R-:W-:Y:S05]  /*fce0*/  BSYNC B1 ;  /* 0x0000000000017941 */ /* 0x000fea0003800000 */
.L_x_322:
        /* <DEDUP_REMOVED lines=9> */
.L_x_325:
[----:B------:R-:W-:Y:S05]  /*fd80*/  BSYNC B1 ;  /* 0x0000000000017941 */ /* 0x000fea0003800000 */
.L_x_324:
        /* <DEDUP_REMOVED lines=12> */
.L_x_327:
[----:B------:R-:W-:Y:S05]  /*fe50*/  BSYNC B1 ;  /* 0x0000000000017941 */ /* 0x000fea0003800000 */
.L_x_326:
        /* <DEDUP_REMOVED lines=12> */
.L_x_329:
[----:B------:R-:W-:Y:S05]  /*ff20*/  BSYNC B1 ;  /* 0x0000000000017941 */ /* 0x000fea0003800000 */
.L_x_328:
        /* <DEDUP_REMOVED lines=9> */
.L_x_331:
[----:B------:R-:W-:Y:S05]  /*ffc0*/  BSYNC B1 ;  /* 0x0000000000017941 */ /* 0x000fea0003800000 */
.L_x_330:
        /* <DEDUP_REMOVED lines=9> */
.L_x_333:
[----:B------:R-:W-:Y:S05]  /*10060*/  BSYNC B1 ;  /* 0x0000000000017941 */ /* 0x000fea0003800000 */
.L_x_332:
        /* <DEDUP_REMOVED lines=12> */
.L_x_335:
[----:B------:R-:W-:Y:S05]  /*10130*/  BSYNC B1 ;  /* 0x0000000000017941 */ /* 0x000fea0003800000 */
.L_x_334:
        /* <DEDUP_REMOVED lines=12> */
.L_x_337:
[----:B------:R-:W-:Y:S05]  /*10200*/  BSYNC B1 ;  /* 0x0000000000017941 */ /* 0x000fea0003800000 */
.L_x_336:
        /* <DEDUP_REMOVED lines=9> */
.L_x_339:
[----:B------:R-:W-:Y:S05]  /*102a0*/  BSYNC B1 ;  /* 0x0000000000017941 */ /* 0x000fea0003800000 */
.L_x_338:
        /* <DEDUP_REMOVED lines=9> */
.L_x_341:
[----:B------:R-:W-:Y:S05]  /*10340*/  BSYNC B1 ;  /* 0x0000000000017941 */ /* 0x000fea0003800000 */
.L_x_340:
        /* <DEDUP_REMOVED lines=12> */
.L_x_343:
[----:B------:R-:W-:Y:S05]  /*10410*/  BSYNC B1 ;  /* 0x0000000000017941 */ /* 0x000fea0003800000 */
.L_x_342:
        /* <DEDUP_REMOVED lines=12> */
.L_x_345:
[----:B------:R-:W-:Y:S05]  /*104e0*/  BSYNC B1 ;  /* 0x0000000000017941 */ /* 0x000fea0003800000 */
.L_x_344:
        /* <DEDUP_REMOVED lines=9> */
.L_x_347:
[----:B------:R-:W-:Y:S05]  /*10580*/  BSYNC B1 ;  /* 0x0000000000017941 */ /* 0x000fea0003800000 */
.L_x_346:
        /* <DEDUP_REMOVED lines=9> */
.L_x_349:
[----:B------:R-:W-:Y:S05]  /*10620*/  BSYNC B1 ;  /* 0x0000000000017941 */ /* 0x000fea0003800000 */
.L_x_348:
        /* <DEDUP_REMOVED lines=12> */
.L_x_351:
[----:B------:R-:W-:Y:S05]  /*106f0*/  BSYNC B1 ;  /* 0x0000000000017941 */ /* 0x000fea0003800000 */
.L_x_350:
        /* <DEDUP_REMOVED lines=12> */
.L_x_353:
[----:B------:R-:W-:Y:S05]  /*107c0*/  BSYNC B1 ;  /* 0x0000000000017941 */ /* 0x000fea0003800000 */
.L_x_352:
        /* <DEDUP_REMOVED lines=9> */
.L_x_355:
[----:B------:R-:W-:Y:S05]  /*10860*/  BSYNC B1 ;  /* 0x0000000000017941 */ /* 0x000fea0003800000 */
.L_x_354:
        /* <DEDUP_REMOVED lines=9> */
.L_x_357:
[----:B------:R-:W-:Y:S05]  /*10900*/  BSYNC B1 ;  /* 0x0000000000017941 */ /* 0x000fea0003800000 */
.L_x_356:
        /* <DEDUP_REMOVED lines=12> */
.L_x_359:
[----:B------:R-:W-:Y:S05]  /*109d0*/  BSYNC B1 ;  /* 0x0000000000017941 */ /* 0x000fea0003800000 */
.L_x_358:
        /* <DEDUP_REMOVED lines=12> */
.L_x_361:
[----:B------:R-:W-:Y:S05]  /*10aa0*/  BSYNC B1 ;  /* 0x0000000000017941 */ /* 0x000fea0003800000 */
.L_x_360:
        /* <DEDUP_REMOVED lines=9> */
.L_x_363:
[----:B------:R-:W-:Y:S05]  /*10b40*/  BSYNC B1 ;  /* 0x0000000000017941 */ /* 0x000fea0003800000 */
.L_x_362:
        /* <DEDUP_REMOVED lines=9> */
.L_x_365:
[----:B------:R-:W-:Y:S05]  /*10be0*/  BSYNC B1 ;  /* 0x0000000000017941 */ /* 0x000fea0003800000 */
.L_x_364:
        /* <DEDUP_REMOVED lines=12> */
.L_x_367:
[----:B------:R-:W-:Y:S05]  /*10cb0*/  BSYNC B1 ;  /* 0x0000000000017941 */ /* 0x000fea0003800000 */
.L_x_366:
        /* <DEDUP_REMOVED lines=12> */
.L_x_369:
[----:B------:R-:W-:Y:S05]  /*10d80*/  BSYNC B1 ;  /* 0x0000000000017941 */ /* 0x000fea0003800000 */
.L_x_368:
        /* <DEDUP_REMOVED lines=9> */
.L_x_371:
[----:B------:R-:W-:Y:S05]  /*10e20*/  BSYNC B1 ;  /* 0x0000000000017941 */ /* 0x000fea0003800000 */
.L_x_370:
        /* <DEDUP_REMOVED lines=9> */
.L_x_373:
[----:B------:R-:W-:Y:S05]  /*10ec0*/  BSYNC B1 ;  /* 0x0000000000017941 */ /* 0x000fea0003800000 */
.L_x_372:
        /* <DEDUP_REMOVED lines=12> */
.L_x_375:
[----:B------:R-:W-:Y:S05]  /*10f90*/  BSYNC B1 ;  /* 0x0000000000017941 */ /* 0x000fea0003800000 */
.L_x_374:
        /* <DEDUP_REMOVED lines=12> */
.L_x_377:
[----:B------:R-:W-:Y:S05]  /*11060*/  BSYNC B1 ;  /* 0x0000000000017941 */ /* 0x000fea0003800000 */
.L_x_376:
        /* <DEDUP_REMOVED lines=9> */
.L_x_379:
[----:B------:R-:W-:Y:S05]  /*11100*/  BSYNC B1 ;  /* 0x0000000000017941 */ /* 0x000fea0003800000 */
.L_x_378:
        /* <DEDUP_REMOVED lines=9> */
.L_x_381:
[----:B------:R-:W-:Y:S05]  /*111a0*/  BSYNC B1 ;  /* 0x0000000000017941 */ /* 0x000fea0003800000 */
.L_x_380:
        /* <DEDUP_REMOVED lines=12> */
.L_x_383:
[----:B------:R-:W-:Y:S05]  /*11270*/  BSYNC B1 ;  /* 0x0000000000017941 */ /* 0x000fea0003800000 */
.L_x_382:
        /* <DEDUP_REMOVED lines=12> */
.L_x_385:
[----:B------:R-:W-:Y:S05]  /*11340*/  BSYNC B1 ;  /* 0x0000000000017941 */ /* 0x000fea0003800000 */
.L_x_384:
        /* <DEDUP_REMOVED lines=9> */
.L_x_387:
[----:B------:R-:W-:Y:S05]  /*113e0*/  BSYNC B1 ;  /* 0x0000000000017941 */ /* 0x000fea0003800000 */
.L_x_386:
        /* <DEDUP_REMOVED lines=9> */
.L_x_389:
[----:B------:R-:W-:Y:S05]  /*11480*/  BSYNC B1 ;  /* 0x0000000000017941 */ /* 0x000fea0003800000 */
.L_x_388:
        /* <DEDUP_REMOVED lines=12> */
.L_x_391:
[----:B------:R-:W-:Y:S05]  /*11550*/  BSYNC B1 ;  /* 0x0000000000017941 */ /* 0x000fea0003800000 */
.L_x_390:
        /* <DEDUP_REMOVED lines=12> */
.L_x_393:
[----:B------:R-:W-:Y:S05]  /*11620*/  BSYNC B1 ;  /* 0x0000000000017941 */ /* 0x000fea0003800000 */
.L_x_392:
        /* <DEDUP_REMOVED lines=9> */
.L_x_395:
[----:B------:R-:W-:Y:S05]  /*116c0*/  BSYNC B1 ;  /* 0x0000000000017941 */ /* 0x000fea0003800000 */
.L_x_394:
        /* <DEDUP_REMOVED lines=9> */
.L_x_397:
[----:B------:R-:W-:Y:S05]  /*11760*/  BSYNC B1 ;  /* 0x0000000000017941 */ /* 0x000fea0003800000 */
.L_x_396:
        /* <DEDUP_REMOVED lines=12> */
.L_x_399:
[----:B------:R-:W-:Y:S05]  /*11830*/  BSYNC B1 ;  /* 0x0000000000017941 */ /* 0x000fea0003800000 */
.L_x_398:
        /* <DEDUP_REMOVED lines=12> */
.L_x_401:
[----:B------:R-:W-:Y:S05]  /*11900*/  BSYNC B1 ;  /* 0x0000000000017941 */ /* 0x000fea0003800000 */
.L_x_400:
        /* <DEDUP_REMOVED lines=9> */
.L_x_403:
[----:B------:R-:W-:Y:S05]  /*119a0*/  BSYNC B1 ;  /* 0x0000000000017941 */ /* 0x000fea0003800000 */
.L_x_402:
        /* <DEDUP_REMOVED lines=9> */
.L_x_405:
[----:B------:R-:W-:Y:S05]  /*11a40*/  BSYNC B1 ;  /* 0x0000000000017941 */ /* 0x000fea0003800000 */
.L_x_404:
        /* <DEDUP_REMOVED lines=12> */
.L_x_407:
[----:B------:R-:W-:Y:S05]  /*11b10*/  BSYNC B1 ;  /* 0x0000000000017941 */ /* 0x000fea0003800000 */
.L_x_406:
        /* <DEDUP_REMOVED lines=12> */
.L_x_409:
[----:B------:R-:W-:Y:S05]  /*11be0*/  BSYNC B1 ;  /* 0x0000000000017941 */ /* 0x000fea0003800000 */
.L_x_408:
        /* <DEDUP_REMOVED lines=9> */
.L_x_411:
[----:B------:R-:W-:Y:S05]  /*11c80*/  BSYNC B1 ;  /* 0x0000000000017941 */ /* 0x000fea0003800000 */
.L_x_410:
        /* <DEDUP_REMOVED lines=9> */
.L_x_413:
[----:B------:R-:W-:Y:S05]  /*11d20*/  BSYNC B1 ;  /* 0x0000000000017941 */ /* 0x000fea0003800000 */
.L_x_412:
        /* <DEDUP_REMOVED lines=12> */
.L_x_415:
[----:B------:R-:W-:Y:S05]  /*11df0*/  BSYNC B1 ;  /* 0x0000000000017941 */ /* 0x000fea0003800000 */
.L_x_414:
        /* <DEDUP_REMOVED lines=12> */
.L_x_417:
[----:B------:R-:W-:Y:S05]  /*11ec0*/  BSYNC B1 ;  /* 0x0000000000017941 */ /* 0x000fea0003800000 */
.L_x_416:
        /* <DEDUP_REMOVED lines=9> */
.L_x_419:
[----:B------:R-:W-:Y:S05]  /*11f60*/  BSYNC B1 ;  /* 0x0000000000017941 */ /* 0x000fea0003800000 */
.L_x_418:
        /* <DEDUP_REMOVED lines=9> */
.L_x_421:
[----:B------:R-:W-:Y:S05]  /*12000*/  BSYNC B1 ;  /* 0x0000000000017941 */ /* 0x000fea0003800000 */
.L_x_420:
        /* <DEDUP_REMOVED lines=12> */
.L_x_423:
[----:B------:R-:W-:Y:S05]  /*120d0*/  BSYNC B1 ;  /* 0x0000000000017941 */ /* 0x000fea0003800000 */
.L_x_422:
        /* <DEDUP_REMOVED lines=12> */
.L_x_425:
[----:B------:R-:W-:Y:S05]  /*121a0*/  BSYNC B1 ;  /* 0x0000000000017941 */ /* 0x000fea0003800000 */
.L_x_424:
        /* <DEDUP_REMOVED lines=9> */
.L_x_427:
[----:B------:R-:W-:Y:S05]  /*12240*/  BSYNC B1 ;  /* 0x0000000000017941 */ /* 0x000fea0003800000 */
.L_x_426:
        /* <DEDUP_REMOVED lines=9> */
.L_x_429:
[----:B------:R-:W-:Y:S05]  /*122e0*/  BSYNC B1 ;  /* 0x0000000000017941 */ /* 0x000fea0003800000 */
.L_x_428:
        /* <DEDUP_REMOVED lines=12> */
.L_x_431:
[----:B------:R-:W-:Y:S05]  /*123b0*/  BSYNC B1 ;  /* 0x0000000000017941 */ /* 0x000fea0003800000 */
.L_x_430:
        /* <DEDUP_REMOVED lines=12> */
.L_x_433:
[----:B------:R-:W-:Y:S05]  /*12480*/  BSYNC B1 ;  /* 0x0000000000017941 */ /* 0x000fea0003800000 */
.L_x_432:
        /* <DEDUP_REMOVED lines=9> */
.L_x_435:
[----:B------:R-:W-:Y:S05]  /*12520*/  BSYNC B1 ;  /* 0x0000000000017941 */ /* 0x000fea0003800000 */
.L_x_434:
        /* <DEDUP_REMOVED lines=9> */
.L_x_437:
[----:B------:R-:W-:Y:S05]  /*125c0*/  BSYNC B1 ;  /* 0x0000000000017941 */ /* 0x000fea0003800000 */
.L_x_436:
        /* <DEDUP_REMOVED lines=12> */
.L_x_439:
[----:B------:R-:W-:Y:S05]  /*12690*/  BSYNC B1 ;  /* 0x0000000000017941 */ /* 0x000fea0003800000 */
.L_x_438:
        /* <DEDUP_REMOVED lines=12> */
.L_x_441:
[----:B------:R-:W-:Y:S05]  /*12760*/  BSYNC B1 ;  /* 0x0000000000017941 */ /* 0x000fea0003800000 */
.L_x_440:
        /* <DEDUP_REMOVED lines=9> */
.L_x_443:
[----:B------:R-:W-:Y:S05]  /*12800*/  BSYNC B1 ;  /* 0x0000000000017941 */ /* 0x000fea0003800000 */
.L_x_442:
        /* <DEDUP_REMOVED lines=9> */
.L_x_445:
[----:B------:R-:W-:Y:S05]  /*128a0*/  BSYNC B1 ;  /* 0x0000000000017941 */ /* 0x000fea0003800000 */
.L_x_444:
        /* <DEDUP_REMOVED lines=12> */
.L_x_447:
[----:B------:R-:W-:Y:S05]  /*12970*/  BSYNC B1 ;  /* 0x0000000000017941 */ /* 0x000fea0003800000 */
.L_x_446:
        /* <DEDUP_REMOVED lines=12> */
.L_x_449:
[----:B------:R-:W-:Y:S05]  /*12a40*/  BSYNC B1 ;  /* 0x0000000000017941 */ /* 0x000fea0003800000 */
.L_x_448:
        /* <DEDUP_REMOVED lines=9> */
.L_x_451:
[----:B------:R-:W-:Y:S05]  /*12ae0*/  BSYNC B1 ;  /* 0x0000000000017941 */ /* 0x000fea0003800000 */
.L_x_450:
        /* <DEDUP_REMOVED lines=9> */
.L_x_453:
[----:B------:R-:W-:Y:S05]  /*12b80*/  BSYNC B1 ;  /* 0x0000000000017941 */ /* 0x000fea0003800000 */
.L_x_452:
        /* <DEDUP_REMOVED lines=12> */
.L_x_455:
[----:B------:R-:W-:Y:S05]  /*12c50*/  BSYNC B1 ;  /* 0x0000000000017941 */ /* 0x000fea0003800000 */
.L_x_454:
        /* <DEDUP_REMOVED lines=12> */
.L_x_457:
[----:B------:R-:W-:Y:S05]  /*12d20*/  BSYNC B1 ;  /* 0x0000000000017941 */ /* 0x000fea0003800000 */
.L_x_456:
        /* <DEDUP_REMOVED lines=9> */
.L_x_459:
[----:B------:R-:W-:Y:S05]  /*12dc0*/  BSYNC B1 ;  /* 0x0000000000017941 */ /* 0x000fea0003800000 */
.L_x_458:
        /* <DEDUP_REMOVED lines=9> */
.L_x_461:
[----:B------:R-:W-:Y:S05]  /*12e60*/  BSYNC B1 ;  /* 0x0000000000017941 */ /* 0x000fea0003800000 */
.L_x_460:
        /* <DEDUP_REMOVED lines=12> */
.L_x_463:
[----:B------:R-:W-:Y:S05]  /*12f30*/  BSYNC B1 ;  /* 0x0000000000017941 */ /* 0x000fea0003800000 */
.L_x_462:
        /* <DEDUP_REMOVED lines=12> */
.L_x_465:
[----:B------:R-:W-:Y:S05]  /*13000*/  BSYNC B1 ;  /* 0x0000000000017941 */ /* 0x000fea0003800000 */
.L_x_464:
        /* <DEDUP_REMOVED lines=9> */
.L_x_467:
[----:B------:R-:W-:Y:S05]  /*130a0*/  BSYNC B1 ;  /* 0x0000000000017941 */ /* 0x000fea0003800000 */
.L_x_466:
        /* <DEDUP_REMOVED lines=9> */
.L_x_469:
[----:B------:R-:W-:Y:S05]  /*13140*/  BSYNC B1 ;  /* 0x0000000000017941 */ /* 0x000fea0003800000 */
.L_x_468:
        /* <DEDUP_REMOVED lines=12> */
.L_x_471:
[----:B------:R-:W-:Y:S05]  /*13210*/  BSYNC B1 ;  /* 0x0000000000017941 */ /* 0x000fea0003800000 */
.L_x_470:
        /* <DEDUP_REMOVED lines=12> */
.L_x_473:
[----:B------:R-:W-:Y:S05]  /*132e0*/  BSYNC B1 ;  /* 0x0000000000017941 */ /* 0x000fea0003800000 */
.L_x_472:
        /* <DEDUP_REMOVED lines=9> */
.L_x_475:
[----:B------:R-:W-:Y:S05]  /*13380*/  BSYNC B1 ;  /* 0x0000000000017941 */ /* 0x000fea0003800000 */
.L_x_474:
        /* <DEDUP_REMOVED lines=9> */
.L_x_477:
[----:B------:R-:W-:Y:S05]  /*13420*/  BSYNC B1 ;  /* 0x0000000000017941 */ /* 0x000fea0003800000 */
.L_x_476:
        /* <DEDUP_REMOVED lines=12> */
.L_x_479:
[----:B------:R-:W-:Y:S05]  /*134f0*/  BSYNC B1 ;  /* 0x0000000000017941 */ /* 0x000fea0003800000 */
.L_x_478:
        /* <DEDUP_REMOVED lines=12> */
.L_x_481:
[----:B------:R-:W-:Y:S05]  /*135c0*/  BSYNC B1 ;  /* 0x0000000000017941 */ /* 0x000fea0003800000 */
.L_x_480:
        /* <DEDUP_REMOVED lines=9> */
.L_x_483:
[----:B------:R-:W-:Y:S05]  /*13660*/  BSYNC B1 ;  /* 0x0000000000017941 */ /* 0x000fea0003800000 */
.L_x_482:
        /* <DEDUP_REMOVED lines=9> */
.L_x_485:
[----:B------:R-:W-:Y:S05]  /*13700*/  BSYNC B1 ;  /* 0x0000000000017941 */ /* 0x000fea0003800000 */
.L_x_484:
        /* <DEDUP_REMOVED lines=12> */
.L_x_487:
[----:B------:R-:W-:Y:S05]  /*137d0*/  BSYNC B1 ;  /* 0x0000000000017941 */ /* 0x000fea0003800000 */
.L_x_486:
        /* <DEDUP_REMOVED lines=12> */
.L_x_489:
[----:B------:R-:W-:Y:S05]  /*138a0*/  BSYNC B1 ;  /* 0x0000000000017941 */ /* 0x000fea0003800000 */
.L_x_488:
        /* <DEDUP_REMOVED lines=9> */
.L_x_491:
[----:B------:R-:W-:Y:S05]  /*13940*/  BSYNC B1 ;  /* 0x0000000000017941 */ /* 0x000fea0003800000 */
.L_x_490:
        /* <DEDUP_REMOVED lines=9> */
.L_x_493:
[----:B------:R-:W-:Y:S05]  /*139e0*/  BSYNC B1 ;  /* 0x0000000000017941 */ /* 0x000fea0003800000 */
.L_x_492:
        /* <DEDUP_REMOVED lines=12> */
.L_x_495:
[----:B------:R-:W-:Y:S05]  /*13ab0*/  BSYNC B1 ;  /* 0x0000000000017941 */ /* 0x000fea0003800000 */
.L_x_494:
        /* <DEDUP_REMOVED lines=12> */
.L_x_497:
[----:B------:R-:W-:Y:S05]  /*13b80*/  BSYNC B1 ;  /* 0x0000000000017941 */ /* 0x000fea0003800000 */
.L_x_496:
        /* <DEDUP_REMOVED lines=9> */
.L_x_499:
[----:B------:R-:W-:Y:S05]  /*13c20*/  BSYNC B1 ;  /* 0x0000000000017941 */ /* 0x000fea0003800000 */
.L_x_498:
        /* <DEDUP_REMOVED lines=9> */
.L_x_501:
[----:B------:R-:W-:Y:S05]  /*13cc0*/  BSYNC B1 ;  /* 0x0000000000017941 */ /* 0x000fea0003800000 */
.L_x_500:
        /* <DEDUP_REMOVED lines=12> */
.L_x_503:
[----:B------:R-:W-:Y:S05]  /*13d90*/  BSYNC B1 ;  /* 0x0000000000017941 */ /* 0x000fea0003800000 */
.L_x_502:
        /* <DEDUP_REMOVED lines=12> */
.L_x_505:
[----:B------:R-:W-:Y:S05]  /*13e60*/  BSYNC B1 ;  /* 0x0000000000017941 */ /* 0x000fea0003800000 */
.L_x_504:
        /* <DEDUP_REMOVED lines=9> */
.L_x_507:
[----:B------:R-:W-:Y:S05]  /*13f00*/  BSYNC B1 ;  /* 0x0000000000017941 */ /* 0x000fea0003800000 */
.L_x_506:
        /* <DEDUP_REMOVED lines=9> */
.L_x_509:
[----:B------:R-:W-:Y:S05]  /*13fa0*/  BSYNC B1 ;  /* 0x0000000000017941 */ /* 0x000fea0003800000 */
.L_x_508:
        /* <DEDUP_REMOVED lines=12> */
.L_x_511:
[----:B------:R-:W-:Y:S05]  /*14070*/  BSYNC B1 ;  /* 0x0000000000017941 */ /* 0x000fea0003800000 */
.L_x_510:
        /* <DEDUP_REMOVED lines=12> */
.L_x_513:
[----:B------:R-:W-:Y:S05]  /*14140*/  BSYNC B1 ;  /* 0x0000000000017941 */ /* 0x000fea0003800000 */
.L_x_512:
        /* <DEDUP_REMOVED lines=9> */
.L_x_515:
[----:B------:R-:W-:Y:S05]  /*141e0*/  BSYNC B1 ;  /* 0x0000000000017941 */ /* 0x000fea0003800000 */
.L_x_514:
        /* <DEDUP_REMOVED lines=9> */
.L_x_517:
[----:B------:R-:W-:Y:S05]  /*14280*/  BSYNC B1 ;  /* 0x0000000000017941 */ /* 0x000fea0003800000 */
.L_x_516:
        /* <DEDUP_REMOVED lines=12> */
.L_x_519:
[----:B------:R-:W-:Y:S05]  /*14350*/  BSYNC B1 ;  /* 0x0000000000017941 */ /* 0x000fea0003800000 */
.L_x_518:
        /* <DEDUP_REMOVED lines=12> */
.L_x_521:
[----:B------:R-:W-:Y:S05]  /*14420*/  BSYNC B1 ;  /* 0x0000000000017941 */ /* 0x000fea0003800000 */
.L_x_520:
        /* <DEDUP_REMOVED lines=9> */
.L_x_523:
[----:B------:R-:W-:Y:S05]  /*144c0*/  BSYNC B1 ;  /* 0x0000000000017941 */ /* 0x000fea0003800000 */
.L_x_522:
        /* <DEDUP_REMOVED lines=9> */
.L_x_525:
[----:B------:R-:W-:Y:S05]  /*14560*/  BSYNC B1 ;  /* 0x0000000000017941 */ /* 0x000fea0003800000 */
.L_x_524:
        /* <DEDUP_REMOVED lines=12> */
.L_x_527:
[----:B------:R-:W-:Y:S05]  /*14630*/  BSYNC B1 ;  /* 0x0000000000017941 */ /* 0x000fea0003800000 */
.L_x_526:
        /* <DEDUP_REMOVED lines=12> */
.L_x_529:
[----:B------:R-:W-:Y:S05]  /*14700*/  BSYNC B1 ;  /* 0x0000000000017941 */ /* 0x000fea0003800000 */
.L_x_528:
        /* <DEDUP_REMOVED lines=9> */
.L_x_531:
[----:B------:R-:W-:Y:S05]  /*147a0*/  BSYNC B1 ;  /* 0x0000000000017941 */ /* 0x000fea0003800000 */
.L_x_530:
        /* <DEDUP_REMOVED lines=9> */
.L_x_533:
[----:B------:R-:W-:Y:S05]  /*14840*/  BSYNC B1 ;  /* 0x0000000000017941 */ /* 0x000fea0003800000 */
.L_x_532:
[----:B-----5:R-:W-:Y:S01]  /*14850*/  IMAD.U32 R5, R3, 0x10000, RZ ;  /* 0x0001000003057824 */ /* 0x020fe200078e00ff */
[----:B0-----:R-:W-:Y:S01]  /*14860*/  @P2 MOV R4, R158 ;  /* 0x0000009e00042202 */ /* 0x001fe20000000f00 */
[----:B------:R-:W-:Y:S01]  /*14870*/  BSSY B1, `(.L_x_534) ;  /* 0x000000a000017945 */ /* 0x000fe20003800000 */
[----:B------:R-:W-:Y:S01]  /*14880*/  ISETP.GT.AND P1, PT, R0, 0xf9, P1 ;  /* 0x000000f90000780c */ /* 0x000fe20000f24270 */
[----:B------:R-:W-:-:S04]  /*14890*/  FMUL R5, R5, R16 ;  /* 0x0000001005057220 */ /* 0x000fc80000400000 */
[----:B------:R-:W-:-:S05]  /*148a0*/  FFMA R5, R150, R2, R5 ;  /* 0x0000000296057223 */ /* 0x000fca0000000005 */
[----:B------:R-:W-:-:S04]  /*148b0*/  F2FP.BF16.F32.PACK_AB R5, RZ, R5 ;  /* 0x00000005ff05723e */ /* 0x000fc800000010ff */
[----:B-1--4-:R-:W-:Y:S01]  /*148c0*/  PRMT R6, R5, 0x7610, R6 ;  /* 0x0000761005067816 */ /* 0x012fe20000000006 */
[----:B------:R-:W-:-:S05]  /*148d0*/  @P2 IMAD.MOV.U32 R5, RZ, RZ, R159 ;  /* 0x000000ffff052224 */ /* 0x000fca00078e009f */
[----:B------:R0:W-:Y:S01]  /*148e0*/  @P2 STG.E.U16 desc[UR36][R4.64+0x1f0], R6 ;  /* 0x0001f00604002986 */ /* 0x0001e2000c101524 */
[----:B------:R-:W-:Y:S05]  /*148f0*/  @!P1 BRA `(.L_x_535) ;  /* 0x0000000000049947 */ /* 0x000fea0003800000 */
[----:B------:R1:W5:Y:S02]  /*14900*/  LDG.E.LTC128B.U16 R3, desc[UR36][R12.64+0x1f2] ;  /* 0x0001f2240c037981 */ /* 0x000364000c1e1520 */
.L_x_535:
[----:B------:R-:W-:Y:S05]  /*14910*/  BSYNC B1 ;  /* 0x0000000000017941 */ /* 0x000fea0003800000 */
.L_x_534:
[----:B------:R-:W-:Y:S05]  /*14920*/  @!P1 BRA `(.L_x_536) ;  /* 0x0000004c00b09947 */ /* 0x000fea0003800000 */
[----:B-----5:R-:W-:-:S04]  /*14930*/  IMAD.U32 R3, R3, 0x10000, RZ ;  /* 0x0001000003037824 */ /* 0x020fc800078e00ff */
[----:B------:R-:W-:-:S04]  /*14940*/  FMUL R0, R3, R16 ;  /* 0x0000001003007220 */ /* 0x000fc80000400000 */
[----:B------:R-:W-:-:S05]  /*14950*/  FFMA R0, R151, R2, R0 ;  /* 0x0000000297007223 */ /* 0x000fca0000000000 */
[----:B------:R-:W-:-:S05]  /*14960*/  F2FP.BF16.F32.PACK_AB R0, RZ, R0 ;  /* 0x00000000ff00723e */ /* 0x000fca00000010ff */
[----:B------:R4:W-:Y:S01]  /*14970*/  STG.E.U16 desc[UR36][R158.64+0x1f2], R0 ;  /* 0x0001f2009e007986 */ /* 0x0009e2000c101524 */
[----:B------:R-:W-:Y:S05]  /*14980*/  BRA `(.L_x_536) ;  /* 0x0000004c00987947 */ /* 0x000fea0003800000 */
.L_x_29:
[----:B------:R-:W2:Y:S01]  /*14990*/  LDL.LU R3, [R1] ;  /* 0x0000000001037983 */ /* 0x000ea20000300800 */
[----:B------:R-:W-:-:S03]  /*149a0*/  ULDC.64 UR4, c[0x0][0x5c0] ;  /* 0x0001700000047ab9 */ /* 0x000fc60000000a00 */
[----:B------:R-:W3:Y:S04]  /*149b0*/  LDL.LU R9, [R1+0x60] ;  /* 0x0000600001097983 */ /* 0x000ee80000300800 */
[----:B------:R-:W4:Y:S04]  /*149c0*/  LDL.LU R11, [R1+0x8c] ;  /* 0x00008c00010b7983 */ /* 0x000f280000300800 */
[----:B------:R-:W5:Y:S04]  /*149d0*/  LDL.LU R235, [R1+0x9c] ;  /* 0x00009c0001eb7983 */ /* 0x000f680000300800 */
        /* <DEDUP_REMOVED lines=75> */
[----:B------:R-:W5:Y:S01]  /*14e90*/  LDL.LU R158, [R1+0x1cc] ;  /* 0x0001cc00019e7983 */ /* 0x000f620000300800 */
[----:B--2---:R-:W-:-:S03]  /*14ea0*/  FMUL R3, R3, R2 ;  /* 0x0000000203037220 */ /* 0x004fc60000400000 */
[----:B------:R-:W2:Y:S01]  /*14eb0*/  LDL.LU R157, [R1+0x1d0] ;  /* 0x0001d000019d7983 */ /* 0x000ea20000300800 */
[----:B------:R-:W-:-:S03]  /*14ec0*/  LEA R4, P0, R6, UR4, 0x1 ;  /* 0x0000000406047c11 */ /* 0x000fc6000f8008ff */
[----:B------:R-:W2:Y:S04]  /*14ed0*/  LDL.LU R156, [R1+0x1d4] ;  /* 0x0001d400019c7983 */ /* 0x000ea80000300800 */
[----:B------:R-:W2:Y:S04]  /*14ee0*/  LDL.LU R155, [R1+0x1d8] ;  /* 0x0001d800019b7983 */ /* 0x000ea80000300800 */
[----:B------:R-:W2:Y:S04]  /*14ef0*/  LDL.LU R154, [R1+0x1dc] ;  /* 0x0001dc00019a7983 */ /* 0x000ea80000300800 */
[----:B------:R-:W2:Y:S01]  /*14f00*/  LDL.LU R153, [R1+0x1e0] ;  /* 0x0001e00001997983 */ /* 0x000ea20000300800 */
[----:B------:R-:W-:-:S03]  /*14f10*/  LEA.HI.X R5, R6, UR5, R10, 0x1, P0 ;  /* 0x0000000506057c11 */ /* 0x000fc600080f0c0a */
[----:B------:R-:W2:Y:S01]  /*14f20*/  LDL.LU R152, [R1+0x1e4] ;  /* 0x0001e40001987983 */ /* 0x000ea20000300800 */
[----:B------:R-:W-:-:S03]  /*14f30*/  F2FP.BF16.F32.PACK_AB R3, RZ, R3 ;  /* 0x00000003ff03723e */ /* 0x000fc600000010ff */
[----:B------:R-:W2:Y:S04]  /*14f40*/  LDL.LU R23, [R1+0x1e8] ;  /* 0x0001e80001177983 */ /* 0x000ea80000300800 */
[----:B------:R-:W2:Y:S04]  /*14f50*/  LDL.LU R22, [R1+0x1ec] ;  /* 0x0001ec0001167983 */ /* 0x000ea80000300800 */
[----:B------:R-:W2:Y:S04]  /*14f60*/  LDL.LU R21, [R1+0x1f0] ;  /* 0x0001f00001157983 */ /* 0x000ea80000300800 */
[----:B------:R-:W2:Y:S04]  /*14f70*/  LDL.LU R20, [R1+0x1f4] ;  /* 0x0001f40001147983 */ /* 0x000ea80000300800 */
[----:B------:R-:W2:Y:S04]  /*14f80*/  LDL.LU R19, [R1+0x1f8] ;  /* 0x0001f80001137983 */ /* 0x000ea80000300800 */
[----:B------:R-:W2:Y:S04]  /*14f90*/  LDL.LU R18, [R1+0x1fc] ;  /* 0x0001fc0001127983 */ /* 0x000ea80000300800 */
[----:B------:R-:W3:Y:S04]  /*14fa0*/  LDL.LU R7, [R1+0x8] ;  /* 0x0000080001077983 */ /* 0x000ee80000300800 */
[----:B------:R-:W4:Y:S04]  /*14fb0*/  LDL.LU R6, [R1+0xc] ;  /* 0x00000c0001067983 */ /* 0x000f280000300800 */
[----:B------:R0:W-:Y:S04]  /*14fc0*/  @P1 STG.E.U16 desc[UR36][R4.64], R3 ;  /* 0x0000000304001986 */ /* 0x0001e8000c101524 */
[----:B0-----:R-:W5:Y:S01]  /*14fd0*/  LDL.LU R3, [R1+0x4] ;  /* 0x0000040001037983 */ /* 0x001f620000300800 */
[----:B------:R-:W-:Y:S01]  /*14fe0*/  ISETP.GT.AND P0, PT, R0, 0x1, P3 ;  /* 0x000000010000780c */ /* 0x000fe20001f04270 */
[----:B------:R-:W-:Y:S01]  /*14ff0*/  USHF.L.U32 UR5, UR8, 0x4, URZ ;  /* 0x0000000408057899 */ /* 0x000fe2000800063f */
[----:B------:R-:W-:Y:S01]  /*15000*/  ISETP.GT.AND P2, PT, R17, 0x8, PT ;  /* 0x000000081100780c */ /* 0x000fe20003f44270 */
[----:B------:R-:W-:Y:S01]  /*15010*/  USHF.L.U64.HI UR4, UR8, 0x4, UR9 ;  /* 0x0000000408047899 */ /* 0x000fe20008010209 */
[----:B---3--:R-:W-:-:S05]  /*15020*/  FMUL R7, R7, R2 ;  /* 0x0000000207077220 */ /* 0x008fca0000400000 */
[----:B------:R-:W-:-:S04]  /*15030*/  F2FP.BF16.F32.PACK_AB R7, RZ, R7 ;  /* 0x00000007ff07723e */ /* 0x000fc800000010ff */
[----:B------:R-:W-:Y:S01]  /*15040*/  PRMT R8, R7, 0x7610, R8 ;  /* 0x0000761007087816 */ /* 0x000fe20000000008 */
[----:B-----5:R-:W-:-:S05]  /*15050*/  FMUL R3, R3, R2 ;  /* 0x0000000203037220 */ /* 0x020fca0000400000 */
[----:B------:R-:W-:-:S05]  /*15060*/  F2FP.BF16.F32.PACK_AB R3, RZ, R3 ;  /* 0x00000003ff03723e */ /* 0x000fca00000010ff */
[----:B------:R4:W-:Y:S01]  /*15070*/  @P0 STG.E.U16 desc[UR36][R4.64+0x2], R3 ;  /* 0x0000020304000986 */ /* 0x0009e2000c101524 */
[----:B------:R-:W-:Y:S01]  /*15080*/  ISETP.GT.AND P0, PT, R0, RZ, P2 ;  /* 0x000000ff0000720c */ /* 0x000fe20001704270 */
[----:B----4-:R-:W-:Y:S01]  /*15090*/  FMUL R3, R6, R2 ;  /* 0x0000000206037220 */ /* 0x010fe20000400000 */
[----:B------:R-:W-:-:S04]  /*150a0*/  IADD3 R6, P1, R4, UR5, RZ ;  /* 0x0000000504067c10 */ /* 0x000fc8000ff3e0ff */
[----:B------:R-:W-:Y:S02]  /*150b0*/  IADD3.X R7, R5, UR4, RZ, P1, !PT ;  /* 0x0000000405077c10 */ /* 0x000fe40008ffe4ff */
[----:B------:R-:W-:-:S05]  /*150c0*/  F2FP.BF16.F32.PACK_AB R3, RZ, R3 ;  /* 0x00000003ff03723e */ /* 0x000fca00000010ff */
[----:B------:R0:W-:Y:S01]  /*150d0*/  @P0 STG.E.U16 desc[UR36][R6.64], R8 ;  /* 0x0000000806000986 */ /* 0x0001e2000c101524 */
[----:B------:R-:W-:-:S03]  /*150e0*/  ISETP.GT.AND P0, PT, R0, 0x1, P2 ;  /* 0x000000010000780c */ /* 0x000fc60001704270 */
[----:B0-----:R-:W3:Y:S10]  /*150f0*/  LDL.LU R8, [R1+0x50] ;  /* 0x0000500001087983 */ /* 0x001ef40000300800 */
[----:B------:R0:W-:Y:S04]  /*15100*/  @P0 STG.E.U16 desc[UR36][R6.64+0x2], R3 ;  /* 0x0000020306000986 */ /* 0x0001e8000c101524 */
[----:B0-----:R-:W4:Y:S01]  /*15110*/  LDL.LU R3, [R1+0x10] ;  /* 0x0000100001037983 */ /* 0x001f220000300800 */
[----:B------:R-:W-:Y:S01]  /*15120*/  ISETP.GT.AND P0, PT, R0, 0x8, P3 ;  /* 0x000000080000780c */ /* 0x000fe20001f04270 */
[----:B----4-:R-:W-:-:S05]  /*15130*/  FMUL R3, R3, R2 ;  /* 0x0000000203037220 */ /* 0x010fca0000400000 */
[----:B------:R-:W-:-:S07]  /*15140*/  F2FP.BF16.F32.PACK_AB R3, RZ, R3 ;  /* 0x00000003ff03723e */ /* 0x000fce00000010ff */
        /* <DEDUP_REMOVED lines=73> */
[----:B---3--:R-:W-:-:S05]  /*155e0*/  FMUL R8, R8, R2 ;  /* 0x0000000208087220 */ /* 0x008fca0000400000 */
[----:B------:R-:W-:Y:S01]  /*155f0*/  F2FP.BF16.F32.PACK_AB R8, RZ, R8 ;  /* 0x00000008ff08723e */ /* 0x000fe200000010ff */
[----:B----4-:R-:W-:-:S05]  /*15600*/  FMUL R3, R3, R2 ;  /* 0x0000000203037220 */ /* 0x010fca0000400000 */
[----:B------:R-:W-:-:S05]  /*15610*/  F2FP.BF16.F32.PACK_AB R3, RZ, R3 ;  /* 0x00000003ff03723e */ /* 0x000fca00000010ff */
[----:B------:R0:W-:Y:S01]  /*15620*/  @P0 STG.E.U16 desc[UR36][R6.64+0x42], R3 ;  /* 0x0000420306000986 */ /* 0x0001e2000c101524 */
[----:B------:R-:W-:-:S03]  /*15630*/  ISETP.GT.AND P0, PT, R0, 0x28, P3 ;  /* 0x000000280000780c */ /* 0x000fc60001f04270 */
[----:B0-----:R-:W3:Y:S01]  /*15640*/  LDL.LU R3, [R1+0x54] ;  /* 0x0000540001037983 */ /* 0x001ee20000300800 */
[----:B------:R-:W-:-:S09]  /*15650*/  ISETP.GT.AND P1, PT, R0, 0x29, P3 ;  /* 0x000000290000780c */ /* 0x000fd20001f24270 */
[----:B------:R0:W-:Y:S04]  /*15660*/  @P0 STG.E.U16 desc[UR36][R4.64+0x50], R8 ;  /* 0x0000500804000986 */ /* 0x0001e8000c101524 */
[----:B0-----:R-:W4:Y:S01]  /*15670*/  LDL.LU R8, [R1+0x58] ;  /* 0x0000580001087983 */ /* 0x001f220000300800 */
[----:B---3--:R-:W-:-:S05]  /*15680*/  FMUL R3, R3, R2 ;  /* 0x0000000203037220 */ /* 0x008fca0000400000 */
[----:B------:R-:W-:-:S05]  /*15690*/  F2FP.BF16.F32.PACK_AB R3, RZ, R3 ;  /* 0x00000003ff03723e */ /* 0x000fca00000010ff */
[----:B------:R0:W-:Y:S01]  /*156a0*/  @P1 STG.E.U16 desc[UR36][R4.64+0x52], R3 ;  /* 0x0000520304001986 */ /* 0x0001e2000c101524 */
[----:B----4-:R-:W-:-:S05]  /*156b0*/  FMUL R8, R8, R2 ;  /* 0x0000000208087220 */ /* 0x010fca0000400000 */
[----:B------:R-:W-:Y:S01]  /*156c0*/  F2FP.BF16.F32.PACK_AB R8, RZ, R8 ;  /* 0x00000008ff08723e */ /* 0x000fe200000010ff */
[----:B0-----:R-:W3:Y:S03]  /*156d0*/  LDL.LU R3, [R1+0x5c] ;  /* 0x00005c0001037983 */ /* 0x001ee60000300800 */
[----:B------:R-:W-:Y:S02]  /*156e0*/  PRMT R10, R8, 0x7610, R10 ;  /* 0x00007610080a7816 */ /* 0x000fe4000000000a */
[----:B------:R-:W4:Y:S01]  /*156f0*/  LDL.LU R8, [R1+0x64] ;  /* 0x0000640001087983 */ /* 0x000f220000300800 */
[C---:B------:R-:W-:Y:S02]  /*15700*/  ISETP.GT.AND P1, PT, R0.reuse, 0x28, P2 ;  /* 0x000000280000780c */ /* 0x040fe40001724270 */
[C---:B------:R-:W-:Y:S02]  /*15710*/  ISETP.GT.AND P4, PT, R0.reuse, 0x29, P2 ;  /* 0x000000290000780c */ /* 0x040fe40001784270 */
[C---:B------:R-:W-:Y:S01]  /*15720*/  ISETP.GT.AND P5, PT, R0.reuse, 0x30, P3 ;  /* 0x000000300000780c */ /* 0x040fe20001fa4270 */
[----:B------:R-:W-:Y:S01]  /*15730*/  FMUL R9, R9, R2 ;  /* 0x0000000209097220 */ /* 0x000fe20000400000 */
[----:B------:R-:W-:-:S04]  /*15740*/  ISETP.GT.AND P0, PT, R0, 0x31, P3 ;  /* 0x000000310000780c */ /* 0x000fc80001f04270 */
[----:B------:R-:W-:-:S03]  /*15750*/  F2FP.BF16.F32.PACK_AB R9, RZ, R9 ;  /* 0x00000009ff09723e */ /* 0x000fc600000010ff */
[----:B------:R0:W-:Y:S04]  /*15760*/  @P1 STG.E.U16 desc[UR36][R6.64+0x50], R10 ;  /* 0x0000500a06001986 */ /* 0x0001e8000c101524 */
[----:B0-----:R-:W5:Y:S01]  /*15770*/  LDL.LU R10, [R1+0x74] ;  /* 0x00007400010a7983 */ /* 0x001f620000300800 */
[----:B---3--:R-:W-:-:S05]  /*15780*/  FMUL R3, R3, R2 ;  /* 0x0000000203037220 */ /* 0x008fca0000400000 */
[----:B------:R-:W-:Y:S01]  /*15790*/  F2FP.BF16.F32.PACK_AB R3, RZ, R3 ;  /* 0x00000003ff03723e */ /* 0x000fe200000010ff */
[----:B----4-:R-:W-:-:S04]  /*157a0*/  FMUL R8, R8, R2 ;  /* 0x0000000208087220 */ /* 0x010fc80000400000 */
[----:B------:R0:W-:Y:S04]  /*157b0*/  @P4 STG.E.U16 desc[UR36][R6.64+0x52], R3 ;  /* 0x0000520306004986 */ /* 0x0001e8000c101524 */
[----:B------:R1:W-:Y:S01]  /*157c0*/  @P5 STG.E.U16 desc[UR36][R4.64+0x60], R9 ;  /* 0x0000600904005986 */ /* 0x0003e2000c101524 */
[----:B0-----:R-:W-:-:S03]  /*157d0*/  F2FP.BF16.F32.PACK_AB R3, RZ, R8 ;  /* 0x00000008ff03723e */ /* 0x001fc600000010ff */
[----:B------:R-:W3:Y:S01]  /*157e0*/  LDL.LU R8, [R1+0x68] ;  /* 0x0000680001087983 */ /* 0x000ee20000300800 */
[----:B-1----:R-:W-:-:S03]  /*157f0*/  PRMT R9, R3, 0x7610, R9 ;  /* 0x0000761003097816 */ /* 0x002fc60000000009 */
[----:B------:R-:W4:Y:S04]  /*15800*/  LDL.LU R3, [R1+0x6c] ;  /* 0x00006c0001037983 */ /* 0x000f280000300800 */
[----:B------:R0:W-:Y:S04]  /*15810*/  @P0 STG.E.U16 desc[UR36][R4.64+0x62], R9 ;  /* 0x0000620904000986 */ /* 0x0001e8000c101524 */
[----:B0-----:R-:W2:Y:S01]  /*15820*/  LDL.LU R9, [R1+0x70] ;  /* 0x0000700001097983 */ /* 0x001ea20000300800 */
[----:B------:R-:W-:Y:S01]  /*15830*/  ISETP.GT.AND P1, PT, R0, 0x30, P2 ;  /* 0x000000300000780c */ /* 0x000fe20001724270 */
[----:B---3--:R-:W-:-:S05]  /*15840*/  FMUL R8, R8, R2 ;  /* 0x0000000208087220 */ /* 0x008fca0000400000 */
[----:B------:R-:W-:-:S07]  /*15850*/  F2FP.BF16.F32.PACK_AB R8, RZ, R8 ;  /* 0x00000008ff08723e */ /* 0x000fce00000010ff */
[----:B------:R0:W-:Y:S01]  /*15860*/  @P1 STG.E.U16 desc[UR36][R6.64+0x60], R8 ;  /* 0x0000600806001986 */ /* 0x0001e2000c101524 */
[----:B--2---:R-:W-:-:S05]  /*15870*/  FMUL R9, R9, R2 ;  /* 0x0000000209097220 */ /* 0x004fca0000400000 */
[----:B0-----:R-:W-:-:S04]  /*15880*/  F2FP.BF16.F32.PACK_AB R8, RZ, R9 ;  /* 0x00000009ff08723e */ /* 0x001fc800000010ff */
[----:B------:R-:W-:Y:S02]  /*15890*/  PRMT R9, R8, 0x7610, R9 ;  /* 0x0000761008097816 */ /* 0x000fe40000000009 */
[----:B------:R-:W2:Y:S01]  /*158a0*/  LDL.LU R8, [R1+0x78] ;  /* 0x0000780001087983 */ /* 0x000ea20000300800 */
[----:B------:R-:W-:Y:S01]  /*158b0*/  ISETP.GT.AND P4, PT, R0, 0x31, P2 ;  /* 0x000000310000780c */ /* 0x000fe20001784270 */
[-C--:B----4-:R-:W-:Y:S01]  /*158c0*/  FMUL R3, R3, R2.reuse ;  /* 0x0000000203037220 */ /* 0x090fe20000400000 */
[----:B-----5:R-:W-:Y:S01]  /*158d0*/  FMUL R10, R10, R2 ;  /* 0x000000020a0a7220 */ /* 0x020fe20000400000 */
[----:B------:R-:W-:-:S03]  /*158e0*/  ISETP.GT.AND P5, PT, R0, 0x38, P3 ;  /* 0x000000380000780c */ /* 0x000fc60001fa4270 */
[----:B------:R-:W-:Y:S02]  /*158f0*/  F2FP.BF16.F32.PACK_AB R3, RZ, R3 ;  /* 0x00000003ff03723e */ /* 0x000fe400000010ff */
[----:B------:R-:W-:-:S05]  /*15900*/  ISETP.GT.AND P6, PT, R0, 0x39, P3 ;  /* 0x000000390000780c */ /* 0x000fca0001fc4270 */
[----:B------:R0:W-:Y:S04]  /*15910*/  @P4 STG.E.U16 desc[UR36][R6.64+0x62], R3 ;  /* 0x0000620306004986 */ /* 0x0001e8000c101524 */
[----:B------:R1:W-:Y:S01]  /*15920*/  @P5 STG.E.U16 desc[UR36][R4.64+0x70], R9 ;  /* 0x0000700904005986 */ /* 0x0003e2000c101524 */
[----:B0-----:R-:W-:-:S04]  /*15930*/  F2FP.BF16.F32.PACK_AB R3, RZ, R10 ;  /* 0x0000000aff03723e */ /* 0x001fc800000010ff */
[----:B------:R-:W-:Y:S01]  /*15940*/  PRMT R10, R3, 0x7610, R10 ;  /* 0x00007610030a7816 */ /* 0x000fe2000000000a */
[----:B-1----:R-:W3:Y:S04]  /*15950*/  LDL.LU R9, [R1+0x7c] ;  /* 0x00007c0001097983 */ /* 0x002ee80000300800 */
[----:B------:R0:W-:Y:S01]  /*15960*/  @P6 STG.E.U16 desc[UR36][R4.64+0x72], R10 ;  /* 0x0000720a04006986 */ /* 0x0001e2000c101524 */
[----:B--2---:R-:W-:-:S05]  /*15970*/  FMUL R8, R8, R2 ;  /* 0x0000000208087220 */ /* 0x004fca0000400000 */
[----:B------:R-:W-:Y:S02]  /*15980*/  F2FP.BF16.F32.PACK_AB R3, RZ, R8 ;  /* 0x00000008ff03723e */ /* 0x000fe400000010ff */
[----:B------:R-:W2:Y:S02]  /*15990*/  LDL.LU R8, [R1+0x80] ;  /* 0x0000800001087983 */ /* 0x000ea40000300800 */
[----:B0-----:R-:W-:Y:S02]  /*159a0*/  PRMT R10, R3, 0x7610, R10 ;  /* 0x00007610030a7816 */ /* 0x001fe4000000000a */
[----:B------:R-:W4:Y:S01]  /*159b0*/  LDL.LU R3, [R1+0x84] ;  /* 0x0000840001037983 */ /* 0x000f220000300800 */
[----:B------:R-:W-:-:S13]  /*159c0*/  ISETP.GT.AND P0, PT, R0, 0x38, P2 ;  /* 0x000000380000780c */ /* 0x000fda0001704270 */
[----:B------:R0:W-:Y:S01]  /*159d0*/  @P0 STG.E.U16 desc[UR36][R6.64+0x70], R10 ;  /* 0x0000700a06000986 */ /* 0x0001e2000c101524 */
[-C--:B--2---:R-:W-:Y:S01]  /*159e0*/  FMUL R8, R8, R2.reuse ;  /* 0x0000000208087220 */ /* 0x084fe20000400000 */
[----:B----4-:R-:W-:-:S04]  /*159f0*/  FMUL R3, R3, R2 ;  /* 0x0000000203037220 */ /* 0x010fc80000400000 */
[----:B0-----:R-:W-:Y:S02]  /*15a00*/  F2FP.BF16.F32.PACK_AB R10, RZ, R8 ;  /* 0x00000008ff0a723e */ /* 0x001fe400000010ff */
[----:B------:R-:W-:Y:S02]  /*15a10*/  F2FP.BF16.F32.PACK_AB R8, RZ, R3 ;  /* 0x00000003ff08723e */ /* 0x000fe400000010ff */
[----:B------:R-:W2:Y:S01]  /*15a20*/  LDL.LU R3, [R1+0x88] ;  /* 0x0000880001037983 */ /* 0x000ea20000300800 */
[----:B------:R-:W-:Y:S01]  /*15a30*/  ISETP.GT.AND P1, PT, R0, 0x39, P2 ;  /* 0x000000390000780c */ /* 0x000fe20001724270 */
[----:B---3--:R-:W-:-:S05]  /*15a40*/  FMUL R9, R9, R2 ;  /* 0x0000000209097220 */ /* 0x008fca0000400000 */
[----:B------:R-:W-:-:S07]  /*15a50*/  F2FP.BF16.F32.PACK_AB R9, RZ, R9 ;  /* 0x00000009ff09723e */ /* 0x000fce00000010ff */
[----:B------:R0:W-:Y:S04]  /*15a60*/  @P1 STG.E.U16 desc[UR36][R6.64+0x72], R9 ;  /* 0x0000720906001986 */ /* 0x0001e8000c101524 */
[----:B0-----:R-:W3:Y:S01]  /*15a70*/  LDL.LU R9, [R1+0x94] ;  /* 0x0000940001097983 */ /* 0x001ee20000300800 */
[----:B--2---:R-:W-:-:S05]  /*15a80*/  FMUL R3, R3, R2 ;  /* 0x0000000203037220 */ /* 0x004fca0000400000 */
[----:B------:R-:W-:-:S04]  /*15a90*/  F2FP.BF16.F32.PACK_AB R3, RZ, R3 ;  /* 0x00000003ff03723e */ /* 0x000fc800000010ff */
[----:B------:R-:W-:Y:S02]  /*15aa0*/  PRMT R12, R3, 0x7610, R12 ;  /* 0x00007610030c7816 */ /* 0x000fe4000000000c */
[----:B------:R-:W2:Y:S01]  /*15ab0*/  LDL.LU R3, [R1+0x90] ;  /* 0x0000900001037983 */ /* 0x000ea20000300800 */
[----:B------:R-:W-:-:S13]  /*15ac0*/  ISETP.GT.AND P4, PT, R0, 0x40, P3 ;  /* 0x000000400000780c */ /* 0x000fda0001f84270 */
[----:B------:R0:W-:Y:S01]  /*15ad0*/  @P4 STG.E.U16 desc[UR36][R4.64+0x80], R10 ;  /* 0x0000800a04004986 */ /* 0x0001e2000c101524 */
[----:B--2---:R-:W-:-:S05]  /*15ae0*/  FMUL R3, R3, R2 ;  /* 0x0000000203037220 */ /* 0x004fca0000400000 */
[----:B0-----:R-:W-:Y:S02]  /*15af0*/  F2FP.BF16.F32.PACK_AB R10, RZ, R3 ;  /* 0x00000003ff0a723e */ /* 0x001fe400000010ff */
[----:B------:R-:W2:Y:S01]  /*15b00*/  LDL.LU R3, [R1+0x98] ;  /* 0x0000980001037983 */ /* 0x000ea20000300800 */
[C---:B------:R-:W-:Y:S02]  /*15b10*/  ISETP.GT.AND P5, PT, R0.reuse, 0x41, P3 ;  /* 0x000000410000780c */ /* 0x040fe40001fa4270 */
[C---:B------:R-:W-:Y:S01]  /*15b20*/  ISETP.GT.AND P0, PT, R0.reuse, 0x40, P2 ;  /* 0x000000400000780c */ /* 0x040fe20001704270 */
[-C--:B---3--:R-:W-:Y:S01]  /*15b30*/  FMUL R9, R9, R2.reuse ;  /* 0x0000000209097220 */ /* 0x088fe20000400000 */
[C---:B------:R-:W-:Y:S01]  /*15b40*/  ISETP.GT.AND P1, PT, R0.reuse, 0x41, P2 ;  /* 0x000000410000780c */ /* 0x040fe20001724270 */
[----:B------:R-:W-:Y:S01]  /*15b50*/  FMUL R11, R11, R2 ;  /* 0x000000020b0b7220 */ /* 0x000fe20000400000 */
[----:B------:R-:W-:Y:S02]  /*15b60*/  ISETP.GT.AND P4, PT, R0, 0x48, P3 ;  /* 0x000000480000780c */ /* 0x000fe40001f84270 */
[----:B------:R-:W-:-:S05]  /*15b70*/  F2FP.BF16.F32.PACK_AB R9, RZ, R9 ;  /* 0x00000009ff09723e */ /* 0x000fca00000010ff */
[----:B------:R0:W-:Y:S01]  /*15b80*/  @P5 STG.E.U16 desc[UR36][R4.64+0x82], R8 ;  /* 0x0000820804005986 */ /* 0x0001e2000c101524 */
[----:B------:R-:W-:-:S03]  /*15b90*/  ISETP.GT.AND P5, PT, R0, 0x49, P3 ;  /* 0x000000490000780c */ /* 0x000fc60001fa4270 */
[----:B------:R1:W-:Y:S01]  /*15ba0*/  @P0 STG.E.U16 desc[UR36][R6.64+0x80], R12 ;  /* 0x0000800c06000986 */ /* 0x0003e2000c101524 */
[----:B------:R-:W-:Y:S02]  /*15bb0*/  ISETP.GT.AND P0, PT, R0, 0x48, P2 ;  /* 0x000000480000780c */ /* 0x000fe40001704270 */
[----:B------:R-:W-:Y:S02]  /*15bc0*/  F2FP.BF16.F32.PACK_AB R11, RZ, R11 ;  /* 0x0000000bff0b723e */ /* 0x000fe400000010ff */
[----:B0-----:R-:W-:-:S03]  /*15bd0*/  PRMT R8, R10, 0x7610, R8 ;  /* 0x000076100a087816 */ /* 0x001fc60000000008 */
[----:B------:R-:W-:Y:S01]  /*15be0*/  @P1 STG.E.U16 desc[UR36][R6.64+0x82], R11 ;  /* 0x0000820b06001986 */ /* 0x000fe2000c101524 */
[----:B-1----:R-:W-:Y:S02]  /*15bf0*/  PRMT R12, R9, 0x7610, R12 ;  /* 0x00007610090c7816 */ /* 0x002fe4000000000c */
[C---:B------:R-:W-:Y:S01]  /*15c00*/  ISETP.GT.AND P1, PT, R0.reuse, 0x49, P2 ;  /* 0x000000490000780c */ /* 0x040fe20001724270 */
[----:B------:R0:W-:Y:S01]  /*15c10*/  @P4 STG.E.U16 desc[UR36][R4.64+0x90], R8 ;  /* 0x0000900804004986 */ /* 0x0001e2000c101524 */
[----:B------:R-:W-:-:S03]  /*15c20*/  ISETP.GT.AND P4, PT, R0, 0x50, P3 ;  /* 0x000000500000780c */ /* 0x000fc60001f84270 */
[----:B------:R1:W-:Y:S01]  /*15c30*/  @P5 STG.E.U16 desc[UR36][R4.64+0x92], R12 ;  /* 0x0000920c04005986 */ /* 0x0003e2000c101524 */
[----:B0-----:R-:W-:Y:S01]  /*15c40*/  FMUL R8, R233, R2 ;  /* 0x00000002e9087220 */ /* 0x001fe20000400000 */
[----:B------:R-:W-:-:S04]  /*15c50*/  ISETP.GT.AND P5, PT, R0, 0x51, P3 ;  /* 0x000000510000780c */ /* 0x000fc80001fa4270 */
[----:B------:R-:W-:-:S04]  /*15c60*/  F2FP.BF16.F32.PACK_AB R8, RZ, R8 ;  /* 0x00000008ff08723e */ /* 0x000fc800000010ff */
[----:B-1----:R-:W-:Y:S02]  /*15c70*/  PRMT R12, R8, 0x7610, R12 ;  /* 0x00007610080c7816 */ /* 0x002fe4000000000c */
[----:B------:R-:W-:Y:S01]  /*15c80*/  ISETP.GT.AND P6, PT, R0, 0x71, P3 ;  /* 0x000000710000780c */ /* 0x000fe20001fc4270 */
[----:B--2---:R-:W-:-:S05]  /*15c90*/  FMUL R3, R3, R2 ;  /* 0x0000000203037220 */ /* 0x004fca0000400000 */
[----:B------:R-:W-:Y:S01]  /*15ca0*/  F2FP.BF16.F32.PACK_AB R10, RZ, R3 ;  /* 0x00000003ff0a723e */ /* 0x000fe200000010ff */
[----:B------:R-:W-:-:S05]  /*15cb0*/  FMUL R3, R235, R2 ;  /* 0x00000002eb037220 */ /* 0x000fca0000400000 */
[----:B------:R-:W-:Y:S01]  /*15cc0*/  F2FP.BF16.F32.PACK_AB R9, RZ, R3 ;  /* 0x00000003ff09723e */ /* 0x000fe200000010ff */
[-C--:B------:R-:W-:Y:S01]  /*15cd0*/  FMUL R3, R234, R2.reuse ;  /* 0x00000002ea037220 */ /* 0x080fe20000400000 */
[----:B------:R0:W-:Y:S04]  /*15ce0*/  @P0 STG.E.U16 desc[UR36][R6.64+0x90], R10 ;  /* 0x0000900a06000986 */ /* 0x0001e8000c101524 */
[----:B------:R-:W-:Y:S02]  /*15cf0*/  F2FP.BF16.F32.PACK_AB R3, RZ, R3 ;  /* 0x00000003ff03723e */ /* 0x000fe400000010ff */
[----:B------:R-:W-:Y:S01]  /*15d00*/  PRMT R11, R9, 0x7610, R11 ;  /* 0x00007610090b7816 */ /* 0x000fe2000000000b */
[-C--:B------:R-:W-:Y:S01]  /*15d10*/  FMUL R9, R232, R2.reuse ;  /* 0x00000002e8097220 */ /* 0x080fe20000400000 */
[----:B0-----:R-:W-:Y:S01]  /*15d20*/  PRMT R10, R3, 0x7610, R10 ;  /* 0x00007610030a7816 */ /* 0x001fe2000000000a */
[----:B------:R-:W-:-:S02]  /*15d30*/  FMUL R3, R231, R2 ;  /* 0x00000002e7037220 */ /* 0x000fc40000400000 */
[----:B------:R0:W-:Y:S01]  /*15d40*/  @P1 STG.E.U16 desc[UR36][R6.64+0x92], R11 ;  /* 0x0000920b06001986 */ /* 0x0001e2000c101524 */
[----:B------:R-:W-:Y:S02]  /*15d50*/  ISETP.GT.AND P1, PT, R0, 0x50, P2 ;  /* 0x000000500000780c */ /* 0x000fe40001724270 */
[----:B------:R-:W-:Y:S02]  /*15d60*/  F2FP.BF16.F32.PACK_AB R9, RZ, R9 ;  /* 0x00000009ff09723e */ /* 0x000fe400000010ff */
[----:B------:R-:W-:Y:S01]  /*15d70*/  F2FP.BF16.F32.PACK_AB R8, RZ, R3 ;  /* 0x00000003ff08723e */ /* 0x000fe200000010ff */
[----:B------:R-:W-:Y:S01]  /*15d80*/  FMUL R3, R230, R2 ;  /* 0x00000002e6037220 */ /* 0x000fe20000400000 */
[C---:B------:R-:W-:Y:S01]  /*15d90*/  ISETP.GT.AND P0, PT, R0.reuse, 0x51, P2 ;  /* 0x000000510000780c */ /* 0x040fe20001704270 */
[----:B------:R1:W-:Y:S01]  /*15da0*/  @P4 STG.E.U16 desc[UR36][R4.64+0xa0], R10 ;  /* 0x0000a00a04004986 */ /* 0x0003e2000c101524 */
[----:B------:R-:W-:Y:S02]  /*15db0*/  ISETP.GT.AND P4, PT, R0, 0x58, P3 ;  /* 0x000000580000780c */ /* 0x000fe40001f84270 */
[----:B0-----:R-:W-:-:S02]  /*15dc0*/  PRMT R11, R9, 0x7610, R11 ;  /* 0x00007610090b7816 */ /* 0x001fc4000000000b */
[----:B------:R-:W-:Y:S01]  /*15dd0*/  F2FP.BF16.F32.PACK_AB R9, RZ, R3 ;  /* 0x00000003ff09723e */ /* 0x000fe200000010ff */
[-C--:B------:R-:W-:Y:S01]  /*15de0*/  FMUL R3, R228, R2.reuse ;  /* 0x00000002e4037220 */ /* 0x080fe20000400000 */
[----:B------:R-:W-:Y:S01]  /*15df0*/  PRMT R13, R8, 0x7610, R13 ;  /* 0x00007610080d7816 */ /* 0x000fe2000000000d */
[----:B------:R-:W-:Y:S01]  /*15e00*/  FMUL R8, R229, R2 ;  /* 0x00000002e5087220 */ /* 0x000fe20000400000 */
[----:B------:R-:W-:Y:S01]  /*15e10*/  @P5 STG.E.U16 desc[UR36][R4.64+0xa2], R12 ;  /* 0x0000a20c04005986 */ /* 0x000fe2000c101524 */
[----:B------:R-:W-:Y:S02]  /*15e20*/  ISETP.GT.AND P5, PT, R0, 0x59, P3 ;  /* 0x000000590000780c */ /* 0x000fe40001fa4270 */
[----:B------:R-:W-:Y:S01]  /*15e30*/  F2FP.BF16.F32.PACK_AB R3, RZ, R3 ;  /* 0x00000003ff03723e */ /* 0x000fe200000010ff */
[----:B------:R0:W-:Y:S01]  /*15e40*/  @P1 STG.E.U16 desc[UR36][R6.64+0xa0], R11 ;  /* 0x0000a00b06001986 */ /* 0x0001e2000c101524 */
[----:B-1----:R-:W-:Y:S01]  /*15e50*/  F2FP.BF16.F32.PACK_AB R10, RZ, R8 ;  /* 0x00000008ff0a723e */ /* 0x002fe200000010ff */
[----:B------:R-:W-:-:S02]  /*15e60*/  FMUL R8, R227, R2 ;  /* 0x00000002e3087220 */ /* 0x000fc40000400000 */
[----:B------:R-:W-:Y:S01]  /*15e70*/  @P0 STG.E.U16 desc[UR36][R6.64+0xa2], R13 ;  /* 0x0000a20d06000986 */ /* 0x000fe2000c101524 */
[C---:B------:R-:W-:Y:S02]  /*15e80*/  ISETP.GT.AND P0, PT, R0.reuse, 0x58, P2 ;  /* 0x000000580000780c */ /* 0x040fe40001704270 */
[C---:B------:R-:W-:Y:S01]  /*15e90*/  ISETP.GT.AND P1, PT, R0.reuse, 0x59, P2 ;  /* 0x000000590000780c */ /* 0x040fe20001724270 */
[----:B------:R1:W-:Y:S01]  /*15ea0*/  @P4 STG.E.U16 desc[UR36][R4.64+0xb0], R9 ;  /* 0x0000b00904004986 */ /* 0x0003e2000c101524 */
[----:B------:R-:W-:Y:S02]  /*15eb0*/  ISETP.GT.AND P4, PT, R0, 0x60, P3 ;  /* 0x000000600000780c */ /* 0x000fe40001f84270 */
[----:B0-----:R-:W-:Y:S01]  /*15ec0*/  PRMT R11, R3, 0x7610, R11 ;  /* 0x00007610030b7816 */ /* 0x001fe2000000000b */
[----:B------:R-:W-:Y:S01]  /*15ed0*/  FMUL R3, R226, R2 ;  /* 0x00000002e2037220 */ /* 0x000fe20000400000 */
[----:B------:R-:W-:Y:S01]  /*15ee0*/  F2FP.BF16.F32.PACK_AB R8, RZ, R8 ;  /* 0x00000008ff08723e */ /* 0x000fe200000010ff */
[----:B------:R0:W-:Y:S03]  /*15ef0*/  @P5 STG.E.U16 desc[UR36][R4.64+0xb2], R10 ;  /* 0x0000b20a04005986 */ /* 0x0001e6000c101524 */
[----:B-1----:R-:W-:Y:S01]  /*15f00*/  F2FP.BF16.F32.PACK_AB R9, RZ, R3 ;  /* 0x00000003ff09723e */ /* 0x002fe200000010ff */
[-C--:B------:R-:W-:Y:S01]  /*15f10*/  FMUL R3, R225, R2.reuse ;  /* 0x00000002e1037220 */ /* 0x080fe20000400000 */
[----:B------:R-:W-:Y:S01]  /*15f20*/  PRMT R12, R8, 0x7610, R12 ;  /* 0x00007610080c7816 */ /* 0x000fe2000000000c */
[----:B------:R-:W-:Y:S01]  /*15f30*/  FMUL R8, R224, R2 ;  /* 0x00000002e0087220 */ /* 0x000fe20000400000 */
[----:B------:R1:W-:Y:S01]  /*15f40*/  @P0 STG.E.U16 desc[UR36][R6.64+0xb0], R11 ;  /* 0x0000b00b06000986 */ /* 0x0003e2000c101524 */
[----:B0-----:R-:W-:-:S02]  /*15f50*/  PRMT R10, R9, 0x7610, R10 ;  /* 0x00007610090a7816 */ /* 0x001fc4000000000a */
[----:B------:R-:W-:Y:S01]  /*15f60*/  F2FP.BF16.F32.PACK_AB R3, RZ, R3 ;  /* 0x00000003ff03723e */ /* 0x000fe200000010ff */
[----:B------:R0:W-:Y:S01]  /*15f70*/  @P1 STG.E.U16 desc[UR36][R6.64+0xb2], R12 ;  /* 0x0000b20c06001986 */ /* 0x0001e2000c101524 */
[C---:B------:R-:W-:Y:S01]  /*15f80*/  ISETP.GT.AND P5, PT, R0.reuse, 0x61, P3 ;  /* 0x000000610000780c */ /* 0x040fe20001fa4270 */
[-C--:B------:R-:W-:Y:S01]  /*15f90*/  FMUL R9, R223, R2.reuse ;  /* 0x00000002df097220 */ /* 0x080fe20000400000 */
[C---:B------:R-:W-:Y:S01]  /*15fa0*/  ISETP.GT.AND P1, PT, R0.reuse, 0x60, P2 ;  /* 0x000000600000780c */ /* 0x040fe20001724270 */
[----:B------:R-:W-:Y:S01]  /*15fb0*/  @P4 STG.E.U16 desc[UR36][R4.64+0xc0], R10 ;  /* 0x0000c00a04004986 */ /* 0x000fe2000c101524 */
[----:B------:R-:W-:Y:S02]  /*15fc0*/  ISETP.GT.AND P4, PT, R0, 0x61, P2 ;  /* 0x000000610000780c */ /* 0x000fe40001784270 */
[----:B-1----:R-:W-:Y:S01]  /*15fd0*/  PRMT R11, R3, 0x7610, R11 ;  /* 0x00007610030b7816 */ /* 0x002fe2000000000b */
[----:B------:R-:W-:Y:S01]  /*15fe0*/  FMUL R3, R222, R2 ;  /* 0x00000002de037220 */ /* 0x000fe20000400000 */
[----:B------:R-:W-:-:S02]  /*15ff0*/  F2FP.BF16.F32.PACK_AB R8, RZ, R8 ;  /* 0x00000008ff08723e */ /* 0x000fc400000010ff */
[----:B------:R-:W-:Y:S02]  /*16000*/  F2FP.BF16.F32.PACK_AB R9, RZ, R9 ;  /* 0x00000009ff09723e */ /* 0x000fe400000010ff */
[----:B0-----:R-:W-:Y:S02]  /*16010*/  PRMT R12, R8, 0x7610, R12 ;  /* 0x00007610080c7816 */ /* 0x001fe4000000000c */
[----:B------:R-:W-:Y:S01]  /*16020*/  F2FP.BF16.F32.PACK_AB R8, RZ, R3 ;  /* 0x00000003ff08723e */ /* 0x000fe200000010ff */
[-C--:B------:R-:W-:Y:S01]  /*16030*/  FMUL R3, R221, R2.reuse ;  /* 0x00000002dd037220 */ /* 0x080fe20000400000 */
[----:B------:R-:W-:Y:S01]  /*16040*/  PRMT R13, R9, 0x7610, R13 ;  /* 0x00007610090d7816 */ /* 0x000fe2000000000d */
[----:B------:R0:W-:Y:S01]  /*16050*/  @P5 STG.E.U16 desc[UR36][R4.64+0xc2], R11 ;  /* 0x0000c20b04005986 */ /* 0x0001e2000c101524 */
[----:B------:R-:W-:Y:S02]  /*16060*/  ISETP.GT.AND P0, PT, R0, 0x68, P3 ;  /* 0x000000680000780c */ /* 0x000fe40001f04270 */
[----:B------:R-:W-:Y:S01]  /*16070*/  F2FP.BF16.F32.PACK_AB R9, RZ, R3 ;  /* 0x00000003ff09723e */ /* 0x000fe200000010ff */
[----:B------:R1:W-:Y:S01]  /*16080*/  @P1 STG.E.U16 desc[UR36][R6.64+0xc0], R12 ;  /* 0x0000c00c06001986 */ /* 0x0003e2000c101524 */
[----:B------:R-:W-:-:S03]  /*16090*/  FMUL R3, R219, R2 ;  /* 0x00000002db037220 */ /* 0x000fc60000400000 */
[----:B------:R-:W-:Y:S01]  /*160a0*/  @P4 STG.E.U16 desc[UR36][R6.64+0xc2], R13 ;  /* 0x0000c20d06004986 */ /* 0x000fe2000c101524 */
[----:B------:R-:W-:Y:S02]  /*160b0*/  ISETP.GT.AND P4, PT, R0, 0x69, P3 ;  /* 0x000000690000780c */ /* 0x000fe40001f84270 */
[----:B------:R-:W-:Y:S01]  /*160c0*/  PRMT R14, R8, 0x7610, R14 ;  /* 0x00007610080e7816 */ /* 0x000fe2000000000e */
[-C--:B------:R-:W-:Y:S01]  /*160d0*/  FMUL R8, R220, R2.reuse ;  /* 0x00000002dc087220 */ /* 0x080fe20000400000 */
[----:B------:R-:W-:Y:S02]  /*160e0*/  F2FP.BF16.F32.PACK_AB R3, RZ, R3 ;  /* 0x00000003ff03723e */ /* 0x000fe400000010ff */
[----:B------:R-:W-:Y:S01]  /*160f0*/  ISETP.GT.AND P1, PT, R0, 0x68, P2 ;  /* 0x000000680000780c */ /* 0x000fe20001724270 */
[----:B------:R-:W-:Y:S01]  /*16100*/  @P0 STG.E.U16 desc[UR36][R4.64+0xd0], R14 ;  /* 0x0000d00e04000986 */ /* 0x000fe2000c101524 */
[----:B0-----:R-:W-:Y:S01]  /*16110*/  PRMT R11, R3, 0x7610, R11 ;  /* 0x00007610030b7816 */ /* 0x001fe2000000000b */
[----:B------:R-:W-:Y:S01]  /*16120*/  FMUL R3, R217, R2 ;  /* 0x00000002d9037220 */ /* 0x000fe20000400000 */
[----:B------:R-:W-:Y:S01]  /*16130*/  F2FP.BF16.F32.PACK_AB R10, RZ, R8 ;  /* 0x00000008ff0a723e */ /* 0x000fe200000010ff */
[----:B------:R-:W-:Y:S01]  /*16140*/  FMUL R8, R218, R2 ;  /* 0x00000002da087220 */ /* 0x000fe20000400000 */
[C---:B------:R-:W-:Y:S01]  /*16150*/  ISETP.GT.AND P0, PT, R0.reuse, 0x69, P2 ;  /* 0x000000690000780c */ /* 0x040fe20001704270 */
[----:B------:R0:W-:Y:S01]  /*16160*/  @P4 STG.E.U16 desc[UR36][R4.64+0xd2], R9 ;  /* 0x0000d20904004986 */ /* 0x0001e2000c101524 */
[----:B------:R-:W-:-:S02]  /*16170*/  ISETP.GT.AND P5, PT, R0, 0x70, P3 ;  /* 0x000000700000780c */ /* 0x000fc40001fa4270 */
[----:B------:R-:W-:-:S04]  /*16180*/  F2FP.BF16.F32.PACK_AB R8, RZ, R8 ;  /* 0x00000008ff08723e */ /* 0x000fc800000010ff */
[----:B-1----:R-:W-:Y:S02]  /*16190*/  PRMT R12, R8, 0x7610, R12 ;  /* 0x00007610080c7816 */ /* 0x002fe4000000000c */
[----:B0-----:R-:W-:Y:S01]  /*161a0*/  F2FP.BF16.F32.PACK_AB R9, RZ, R3 ;  /* 0x00000003ff09723e */ /* 0x001fe200000010ff */
[-C--:B------:R-:W-:Y:S01]  /*161b0*/  FMUL R3, R216, R2.reuse ;  /* 0x00000002d8037220 */ /* 0x080fe20000400000 */
[----:B------:R-:W-:Y:S01]  /*161c0*/  FMUL R8, R215, R2 ;  /* 0x00000002d7087220 */ /* 0x000fe20000400000 */
[----:B------:R0:W-:Y:S03]  /*161d0*/  @P1 STG.E.U16 desc[UR36][R6.64+0xd0], R10 ;  /* 0x0000d00a06001986 */ /* 0x0001e6000c101524 */
[----:B------:R-:W-:Y:S01]  /*161e0*/  F2FP.BF16.F32.PACK_AB R3, RZ, R3 ;  /* 0x00000003ff03723e */ /* 0x000fe200000010ff */
[----:B------:R1:W-:Y:S01]  /*161f0*/  @P0 STG.E.U16 desc[UR36][R6.64+0xd2], R11 ;  /* 0x0000d20b06000986 */ /* 0x0003e2000c101524 */
[----:B------:R-:W-:-:S02]  /*16200*/  ISETP.GT.AND P1, PT, R0, 0x70, P2 ;  /* 0x000000700000780c */ /* 0x000fc40001724270 */
[----:B------:R-:W-:Y:S01]  /*16210*/  F2FP.BF16.F32.PACK_AB R8, RZ, R8 ;  /* 0x00000008ff08723e */ /* 0x000fe200000010ff */
[----:B------:R2:W-:Y:S01]  /*16220*/  @P5 STG.E.U16 desc[UR36][R4.64+0xe0], R12 ;  /* 0x0000e00c04005986 */ /* 0x0005e2000c101524 */
[----:B0-----:R-:W-:Y:S01]  /*16230*/  PRMT R10, R9, 0x7610, R10 ;  /* 0x00007610090a7816 */ /* 0x001fe2000000000a */
[-C--:B------:R-:W-:Y:S01]  /*16240*/  FMUL R9, R214, R2.reuse ;  /* 0x00000002d6097220 */ /* 0x080fe20000400000 */
[----:B-1----:R-:W-:Y:S01]  /*16250*/  PRMT R11, R3, 0x7610, R11 ;  /* 0x00007610030b7816 */ /* 0x002fe2000000000b */
[----:B------:R-:W-:-:S03]  /*16260*/  FMUL R3, R213, R2 ;  /* 0x00000002d5037220 */ /* 0x000fc60000400000 */
[----:B------:R-:W-:Y:S02]  /*16270*/  F2FP.BF16.F32.PACK_AB R9, RZ, R9 ;  /* 0x00000009ff09723e */ /* 0x000fe400000010ff */
[----:B--2---:R-:W-:Y:S02]  /*16280*/  PRMT R12, R8, 0x7610, R12 ;  /* 0x00007610080c7816 */ /* 0x004fe4000000000c */
[----:B------:R-:W-:Y:S01]  /*16290*/  F2FP.BF16.F32.PACK_AB R8, RZ, R3 ;  /* 0x00000003ff08723e */ /* 0x000fe200000010ff */
[----:B------:R-:W-:Y:S01]  /*162a0*/  FMUL R3, R212, R2 ;  /* 0x00000002d4037220 */ /* 0x000fe20000400000 */
[C---:B------:R-:W-:Y:S02]  /*162b0*/  ISETP.GT.AND P4, PT, R0.reuse, 0x71, P2 ;  /* 0x000000710000780c */ /* 0x040fe40001784270 */
[----:B------:R-:W-:Y:S01]  /*162c0*/  ISETP.GT.AND P5, PT, R0, 0x78, P3 ;  /* 0x000000780000780c */ /* 0x000fe20001fa4270 */
[----:B------:R0:W-:Y:S01]  /*162d0*/  @P6 STG.E.U16 desc[UR36][R4.64+0xe2], R10 ;  /* 0x0000e20a04006986 */ /* 0x0001e2000c101524 */
[----:B------:R-:W-:-:S02]  /*162e0*/  PRMT R13, R9, 0x7610, R13 ;  /* 0x00007610090d7816 */ /* 0x000fc4000000000d */
[----:B------:R-:W-:Y:S01]  /*162f0*/  F2FP.BF16.F32.PACK_AB R9, RZ, R3 ;  /* 0x00000003ff09723e */ /* 0x000fe200000010ff */
[----:B------:R1:W-:Y:S01]  /*16300*/  @P1 STG.E.U16 desc[UR36][R6.64+0xe0], R11 ;  /* 0x0000e00b06001986 */ /* 0x0003e2000c101524 */
[----:B------:R-:W-:Y:S01]  /*16310*/  ISETP.GT.AND P0, PT, R0, 0x79, P3 ;  /* 0x000000790000780c */ /* 0x000fe20001f04270 */
[-C--:B------:R-:W-:Y:S01]  /*16320*/  FMUL R3, R210, R2.reuse ;  /* 0x00000002d2037220 */ /* 0x080fe20000400000 */
[----:B------:R-:W-:Y:S02]  /*16330*/  ISETP.GT.AND P1, PT, R0, 0x78, P2 ;  /* 0x000000780000780c */ /* 0x000fe40001724270 */
[----:B------:R-:W-:Y:S01]  /*16340*/  PRMT R14, R8, 0x7610, R14 ;  /* 0x00007610080e7816 */ /* 0x000fe2000000000e */
[----:B------:R-:W-:Y:S01]  /*16350*/  FMUL R8, R211, R2 ;  /* 0x00000002d3087220 */ /* 0x000fe20000400000 */
[----:B------:R-:W-:Y:S01]  /*16360*/  F2FP.BF16.F32.PACK_AB R3, RZ, R3 ;  /* 0x00000003ff03723e */ /* 0x000fe200000010ff */
[----:B------:R2:W-:Y:S01]  /*16370*/  @P4 STG.E.U16 desc[UR36][R6.64+0xe2], R12 ;  /* 0x0000e20c06004986 */ /* 0x0005e2000c101524 */
[----:B------:R-:W-:-:S02]  /*16380*/  ISETP.GT.AND P4, PT, R0, 0x79, P2 ;  /* 0x000000790000780c */ /* 0x000fc40001784270 */
[----:B0-----:R-:W-:Y:S01]  /*16390*/  F2FP.BF16.F32.PACK_AB R10, RZ, R8 ;  /* 0x00000008ff0a723e */ /* 0x001fe200000010ff */
[----:B------:R-:W-:Y:S01]  /*163a0*/  @P5 STG.E.U16 desc[UR36][R4.64+0xf0], R13 ;  /* 0x0000f00d04005986 */ /* 0x000fe2000c101524 */
[----:B-1----:R-:W-:Y:S01]  /*163b0*/  PRMT R11, R3, 0x7610, R11 ;  /* 0x00007610030b7816 */ /* 0x002fe2000000000b */
[-C--:B------:R-:W-:Y:S01]  /*163c0*/  FMUL R3, R208, R2.reuse ;  /* 0x00000002d0037220 */ /* 0x080fe20000400000 */
[----:B------:R-:W-:Y:S01]  /*163d0*/  FMUL R8, R209, R2 ;  /* 0x00000002d1087220 */ /* 0x000fe20000400000 */
[C---:B------:R-:W-:Y:S01]  /*163e0*/  ISETP.GT.AND P5, PT, R0.reuse, 0x80, P3 ;  /* 0x000000800000780c */ /* 0x040fe20001fa4270 */
[----:B------:R-:W-:Y:S01]  /*163f0*/  @P0 STG.E.U16 desc[UR36][R4.64+0xf2], R14 ;  /* 0x0000f20e04000986 */ /* 0x000fe2000c101524 */
[----:B------:R-:W-:-:S03]  /*16400*/  ISETP.GT.AND P6, PT, R0, 0x81, P3 ;  /* 0x000000810000780c */ /* 0x000fc60001fc4270 */
[----:B------:R0:W-:Y:S01]  /*16410*/  @P1 STG.E.U16 desc[UR36][R6.64+0xf0], R9 ;  /* 0x0000f00906001986 */ /* 0x0001e2000c101524 */
[----:B------:R-:W-:-:S04]  /*16420*/  F2FP.BF16.F32.PACK_AB R8, RZ, R8 ;  /* 0x00000008ff08723e */ /* 0x000fc800000010ff */
[----:B--2---:R-:W-:Y:S01]  /*16430*/  PRMT R12, R8, 0x7610, R12 ;  /* 0x00007610080c7816 */ /* 0x004fe2000000000c */
[-C--:B------:R-:W-:Y:S01]  /*16440*/  FMUL R8, R206, R2.reuse ;  /* 0x00000002ce087220 */ /* 0x080fe20000400000 */
[----:B0-----:R-:W-:Y:S01]  /*16450*/  F2FP.BF16.F32.PACK_AB R9, RZ, R3 ;  /* 0x00000003ff09723e */ /* 0x001fe200000010ff */
[----:B------:R-:W-:Y:S01]  /*16460*/  FMUL R3, R207, R2 ;  /* 0x00000002cf037220 */ /* 0x000fe20000400000 */
[----:B------:R0:W-:Y:S01]  /*16470*/  @P4 STG.E.U16 desc[UR36][R6.64+0xf2], R10 ;  /* 0x0000f20a06004986 */ /* 0x0001e2000c101524 */
[----:B------:R-:W-:-:S03]  /*16480*/  ISETP.GT.AND P0, PT, R0, 0x80, P2 ;  /* 0x000000800000780c */ /* 0x000fc60001704270 */
[----:B------:R-:W-:Y:S01]  /*16490*/  F2FP.BF16.F32.PACK_AB R3, RZ, R3 ;  /* 0x00000003ff03723e */ /* 0x000fe200000010ff */
[----:B------:R1:W-:Y:S01]  /*164a0*/  @P5 STG.E.U16 desc[UR36][R4.64+0x100], R11 ;  /* 0x0001000b04005986 */ /* 0x0003e2000c101524 */
[----:B------:R-:W-:Y:S02]  /*164b0*/  ISETP.GT.AND P1, PT, R0, 0x81, P2 ;  /* 0x000000810000780c */ /* 0x000fe40001724270 */
[----:B------:R-:W-:Y:S01]  /*164c0*/  F2FP.BF16.F32.PACK_AB R8, RZ, R8 ;  /* 0x00000008ff08723e */ /* 0x000fe200000010ff */
[----:B------:R2:W-:Y:S01]  /*164d0*/  @P6 STG.E.U16 desc[UR36][R4.64+0x102], R12 ;  /* 0x0001020c04006986 */ /* 0x0005e2000c101524 */
[----:B0-----:R-:W-:Y:S01]  /*164e0*/  PRMT R10, R9, 0x7610, R10 ;  /* 0x00007610090a7816 */ /* 0x001fe2000000000a */
[-C--:B------:R-:W-:Y:S01]  /*164f0*/  FMUL R9, R205, R2.reuse ;  /* 0x00000002cd097220 */ /* 0x080fe20000400000 */
[----:B-1----:R-:W-:Y:S01]  /*16500*/  PRMT R11, R3, 0x7610, R11 ;  /* 0x00007610030b7816 */ /* 0x002fe2000000000b */
[----:B------:R-:W-:Y:S01]  /*16510*/  FMUL R3, R204, R2 ;  /* 0x00000002cc037220 */ /* 0x000fe20000400000 */
[----:B------:R-:W-:-:S02]  /*16520*/  ISETP.GT.AND P4, PT, R0, 0x88, P3 ;  /* 0x000000880000780c */ /* 0x000fc40001f84270 */
[----:B--2---:R-:W-:Y:S02]  /*16530*/  PRMT R12, R8, 0x7610, R12 ;  /* 0x00007610080c7816 */ /* 0x004fe4000000000c */
[----:B------:R-:W-:Y:S01]  /*16540*/  F2FP.BF16.F32.PACK_AB R8, RZ, R3 ;  /* 0x00000003ff08723e */ /* 0x000fe200000010ff */
[-C--:B------:R-:W-:Y:S01]  /*16550*/  FMUL R3, R203, R2.reuse ;  /* 0x00000002cb037220 */ /* 0x080fe20000400000 */
[----:B------:R-:W-:Y:S02]  /*16560*/  F2FP.BF16.F32.PACK_AB R9, RZ, R9 ;  /* 0x00000009ff09723e */ /* 0x000fe400000010ff */
[C---:B------:R-:W-:Y:S01]  /*16570*/  ISETP.GT.AND P5, PT, R0.reuse, 0x89, P3 ;  /* 0x000000890000780c */ /* 0x040fe20001fa4270 */
[----:B------:R0:W-:Y:S01]  /*16580*/  @P0 STG.E.U16 desc[UR36][R6.64+0x100], R10 ;  /* 0x0001000a06000986 */ /* 0x0001e2000c101524 */
[----:B------:R-:W-:Y:S02]  /*16590*/  PRMT R13, R9, 0x7610, R13 ;  /* 0x00007610090d7816 */ /* 0x000fe4000000000d */
[----:B------:R-:W-:Y:S01]  /*165a0*/  F2FP.BF16.F32.PACK_AB R9, RZ, R3 ;  /* 0x00000003ff09723e */ /* 0x000fe200000010ff */
[----:B------:R1:W-:Y:S01]  /*165b0*/  @P1 STG.E.U16 desc[UR36][R6.64+0x102], R11 ;  /* 0x0001020b06001986 */ /* 0x0003e2000c101524 */
[C---:B------:R-:W-:Y:S01]  /*165c0*/  ISETP.GT.AND P0, PT, R0.reuse, 0x88, P2 ;  /* 0x000000880000780c */ /* 0x040fe20001704270 */
[----:B------:R-:W-:Y:S01]  /*165d0*/  FMUL R3, R201, R2 ;  /* 0x00000002c9037220 */ /* 0x000fe20000400000 */
[----:B------:R-:W-:-:S02]  /*165e0*/  ISETP.GT.AND P1, PT, R0, 0x89, P2 ;  /* 0x000000890000780c */ /* 0x000fc40001724270 */
[----:B------:R-:W-:Y:S01]  /*165f0*/  PRMT R14, R8, 0x7610, R14 ;  /* 0x00007610080e7816 */ /* 0x000fe2000000000e */
[----:B------:R-:W-:Y:S01]  /*16600*/  FMUL R8, R202, R2 ;  /* 0x00000002ca087220 */ /* 0x000fe20000400000 */
[----:B------:R-:W-:Y:S01]  /*16610*/  F2FP.BF16.F32.PACK_AB R3, RZ, R3 ;  /* 0x00000003ff03723e */ /* 0x000fe200000010ff */
[----:B------:R2:W-:Y:S01]  /*16620*/  @P4 STG.E.U16 desc[UR36][R4.64+0x110], R12 ;  /* 0x0001100c04004986 */ /* 0x0005e2000c101524 */
[----:B------:R-:W-:Y:S02]  /*16630*/  ISETP.GT.AND P4, PT, R0, 0x90, P3 ;  /* 0x000000900000780c */ /* 0x000fe40001f84270 */
        /* <DEDUP_REMOVED lines=9> */
[----:B------:R-:W-:Y:S02]  /*166d0*/  F2FP.BF16.F32.PACK_AB R8, RZ, R8 ;  /* 0x00000008ff08723e */ /* 0x000fe400000010ff */
[----:B------:R-:W-:Y:S01]  /*166e0*/  ISETP.GT.AND P1, PT, R0, 0x91, P2 ;  /* 0x000000910000780c */ /* 0x000fe20001724270 */
[----:B------:R1:W-:Y:S01]  /*166f0*/  @P4 STG.E.U16 desc[UR36][R4.64+0x120], R10 ;  /* 0x0001200a04004986 */ /* 0x0003e2000c101524 */
[----:B--2---:R-:W-:Y:S01]  /*16700*/  PRMT R12, R8, 0x7610, R12 ;  /* 0x00007610080c7816 */ /* 0x004fe2000000000c */
[-C--:B------:R-:W-:Y:S01]  /*16710*/  FMUL R8, R197, R2.reuse ;  /* 0x00000002c5087220 */ /* 0x080fe20000400000 */
[----:B0-----:R-:W-:Y:S01]  /*16720*/  F2FP.BF16.F32.PACK_AB R9, RZ, R3 ;  /* 0x00000003ff09723e */ /* 0x001fe200000010ff */
[----:B------:R-:W-:Y:S01]  /*16730*/  FMUL R3, R198, R2 ;  /* 0x00000002c6037220 */ /* 0x000fe20000400000 */
[----:B------:R-:W-:Y:S01]  /*16740*/  ISETP.GT.AND P4, PT, R0, 0x98, P3 ;  /* 0x000000980000780c */ /* 0x000fe20001f84270 */
[----:B------:R0:W-:Y:S03]  /*16750*/  @P5 STG.E.U16 desc[UR36][R4.64+0x122], R11 ;  /* 0x0001220b04005986 */ /* 0x0001e6000c101524 */
[----:B------:R-:W-:-:S02]  /*16760*/  F2FP.BF16.F32.PACK_AB R3, RZ, R3 ;  /* 0x00000003ff03723e */ /* 0x000fc400000010ff */
[----:B-1----:R-:W-:Y:S01]  /*16770*/  PRMT R10, R9, 0x7610, R10 ;  /* 0x00007610090a7816 */ /* 0x002fe2000000000a */
[----:B------:R-:W-:Y:S01]  /*16780*/  FMUL R9, R196, R2 ;  /* 0x00000002c4097220 */ /* 0x000fe20000400000 */
[----:B------:R-:W-:Y:S01]  /*16790*/  F2FP.BF16.F32.PACK_AB R8, RZ, R8 ;  /* 0x00000008ff08723e */ /* 0x000fe200000010ff */
[----:B------:R1:W-:Y:S01]  /*167a0*/  @P0 STG.E.U16 desc[UR36][R6.64+0x120], R12 ;  /* 0x0001200c06000986 */ /* 0x0003e2000c101524 */
[----:B0-----:R-:W-:Y:S01]  /*167b0*/  PRMT R11, R3, 0x7610, R11 ;  /* 0x00007610030b7816 */ /* 0x001fe2000000000b */
[----:B------:R-:W-:Y:S01]  /*167c0*/  FMUL R3, R195, R2 ;  /* 0x00000002c3037220 */ /* 0x000fe20000400000 */
[C---:B------:R-:W-:Y:S01]  /*167d0*/  ISETP.GT.AND P5, PT, R0.reuse, 0x99, P3 ;  /* 0x000000990000780c */ /* 0x040fe20001fa4270 */
[----:B------:R0:W-:Y:S01]  /*167e0*/  @P1 STG.E.U16 desc[UR36][R6.64+0x122], R10 ;  /* 0x0001220a06001986 */ /* 0x0001e2000c101524 */
[----:B------:R-:W-:Y:S02]  /*167f0*/  ISETP.GT.AND P1, PT, R0, 0x98, P2 ;  /* 0x000000980000780c */ /* 0x000fe40001724270 */
[----:B------:R-:W-:-:S02]  /*16800*/  F2FP.BF16.F32.PACK_AB R9, RZ, R9 ;  /* 0x00000009ff09723e */ /* 0x000fc400000010ff */
[----:B-1----:R-:W-:Y:S02]  /*16810*/  PRMT R12, R8, 0x7610, R12 ;  /* 0x00007610080c7816 */ /* 0x002fe4000000000c */
[----:B------:R-:W-:Y:S01]  /*16820*/  F2FP.BF16.F32.PACK_AB R8, RZ, R3 ;  /* 0x00000003ff08723e */ /* 0x000fe200000010ff */
[-C--:B------:R-:W-:Y:S01]  /*16830*/  FMUL R3, R194, R2.reuse ;  /* 0x00000002c2037220 */ /* 0x080fe20000400000 */
[C---:B------:R-:W-:Y:S01]  /*16840*/  ISETP.GT.AND P0, PT, R0.reuse, 0x99, P2 ;  /* 0x000000990000780c */ /* 0x040fe20001704270 */
[----:B------:R1:W-:Y:S01]  /*16850*/  @P4 STG.E.U16 desc[UR36][R4.64+0x130], R11 ;  /* 0x0001300b04004986 */ /* 0x0003e2000c101524 */
[----:B------:R-:W-:Y:S02]  /*16860*/  ISETP.GT.AND P4, PT, R0, 0xa0, P3 ;  /* 0x000000a00000780c */ /* 0x000fe40001f84270 */
[----:B------:R-:W-:Y:S02]  /*16870*/  PRMT R13, R9, 0x7610, R13 ;  /* 0x00007610090d7816 */ /* 0x000fe4000000000d */
[----:B------:R-:W-:Y:S01]  /*16880*/  F2FP.BF16.F32.PACK_AB R9, RZ, R3 ;  /* 0x00000003ff09723e */ /* 0x000fe200000010ff */
[-C--:B------:R-:W-:Y:S01]  /*16890*/  FMUL R3, R192, R2.reuse ;  /* 0x00000002c0037220 */ /* 0x080fe20000400000 */
[----:B------:R-:W-:Y:S01]  /*168a0*/  PRMT R14, R8, 0x7610, R14 ;  /* 0x00007610080e7816 */ /* 0x000fe2000000000e */
[----:B------:R-:W-:Y:S01]  /*168b0*/  FMUL R8, R193, R2 ;  /* 0x00000002c1087220 */ /* 0x000fe20000400000 */
[----:B------:R2:W-:Y:S01]  /*168c0*/  @P5 STG.E.U16 desc[UR36][R4.64+0x132], R12 ;  /* 0x0001320c04005986 */ /* 0x0005e2000c101524 */
[----:B------:R-:W-:-:S02]  /*168d0*/  ISETP.GT.AND P5, PT, R0, 0xa1, P3 ;  /* 0x000000a10000780c */ /* 0x000fc40001fa4270 */
[----:B------:R-:W-:Y:S01]  /*168e0*/  F2FP.BF16.F32.PACK_AB R3, RZ, R3 ;  /* 0x00000003ff03723e */ /* 0x000fe200000010ff */
[----:B------:R-:W-:Y:S01]  /*168f0*/  @P1 STG.E.U16 desc[UR36][R6.64+0x130], R13 ;  /* 0x0001300d06001986 */ /* 0x000fe2000c101524 */
[----:B0-----:R-:W-:Y:S01]  /*16900*/  F2FP.BF16.F32.PACK_AB R10, RZ, R8 ;  /* 0x00000008ff0a723e */ /* 0x001fe200000010ff */
[-C--:B------:R-:W-:Y:S01]  /*16910*/  FMUL R8, R191, R2.reuse ;  /* 0x00000002bf087220 */ /* 0x080fe20000400000 */
[----:B-1----:R-:W-:Y:S01]  /*16920*/  PRMT R11, R3, 0x7610, R11 ;  /* 0x00007610030b7816 */ /* 0x002fe2000000000b */
[----:B------:R-:W-:Y:S01]  /*16930*/  @P0 STG.E.U16 desc[UR36][R6.64+0x132], R14 ;  /* 0x0001320e06000986 */ /* 0x000fe2000c101524 */
[----:B------:R-:W-:Y:S01]  /*16940*/  ISETP.GT.AND P0, PT, R0, 0xa0, P2 ;  /* 0x000000a00000780c */ /* 0x000fe20001704270 */
[----:B------:R-:W-:Y:S01]  /*16950*/  FMUL R3, R190, R2 ;  /* 0x00000002be037220 */ /* 0x000fe20000400000 */
[C---:B------:R-:W-:Y:S01]  /*16960*/  ISETP.GT.AND P1, PT, R0.reuse, 0xa1, P2 ;  /* 0x000000a10000780c */ /* 0x040fe20001724270 */
[----:B------:R0:W-:Y:S01]  /*16970*/  @P4 STG.E.U16 desc[UR36][R4.64+0x140], R9 ;  /* 0x0001400904004986 */ /* 0x0001e2000c101524 */
[----:B------:R-:W-:-:S02]  /*16980*/  ISETP.GT.AND P4, PT, R0, 0xa8, P3 ;  /* 0x000000a80000780c */ /* 0x000fc40001f84270 */
[----:B------:R-:W-:Y:S01]  /*16990*/  F2FP.BF16.F32.PACK_AB R8, RZ, R8 ;  /* 0x00000008ff08723e */ /* 0x000fe200000010ff */
[----:B------:R1:W-:Y:S03]  /*169a0*/  @P5 STG.E.U16 desc[UR36][R4.64+0x142], R10 ;  /* 0x0001420a04005986 */ /* 0x0003e6000c101524 */
[----:B--2---:R-:W-:Y:S02]  /*169b0*/  PRMT R12, R8, 0x7610, R12 ;  /* 0x00007610080c7816 */ /* 0x004fe4000000000c */
[----:B0-----:R-:W-:Y:S01]  /*169c0*/  F2FP.BF16.F32.PACK_AB R9, RZ, R3 ;  /* 0x00000003ff09723e */ /* 0x001fe200000010ff */
[-C--:B------:R-:W-:Y:S01]  /*169d0*/  FMUL R3, R189, R2.reuse ;  /* 0x00000002bd037220 */ /* 0x080fe20000400000 */
[-C--:B------:R-:W-:Y:S02]  /*169e0*/  FMUL R8, R188, R2.reuse ;  /* 0x00000002bc087220 */ /* 0x080fe40000400000 */
[----:B-1----:R-:W-:Y:S01]  /*169f0*/  PRMT R10, R9, 0x7610, R10 ;  /* 0x00007610090a7816 */ /* 0x002fe2000000000a */
[----:B------:R0:W-:Y:S01]  /*16a00*/  @P0 STG.E.U16 desc[UR36][R6.64+0x140], R11 ;  /* 0x0001400b06000986 */ /* 0x0001e2000c101524 */
[----:B------:R-:W-:Y:S01]  /*16a10*/  F2FP.BF16.F32.PACK_AB R3, RZ, R3 ;  /* 0x00000003ff03723e */ /* 0x000fe200000010ff */
[----:B------:R-:W-:Y:S01]  /*16a20*/  FMUL R9, R187, R2 ;  /* 0x00000002bb097220 */ /* 0x000fe20000400000 */
[C---:B------:R-:W-:Y:S01]  /*16a30*/  ISETP.GT.AND P5, PT, R0.reuse, 0xa9, P3 ;  /* 0x000000a90000780c */ /* 0x040fe20001fa4270 */
[----:B------:R1:W-:Y:S01]  /*16a40*/  @P1 STG.E.U16 desc[UR36][R6.64+0x142], R12 ;  /* 0x0001420c06001986 */ /* 0x0003e2000c101524 */
[----:B------:R-:W-:-:S03]  /*16a50*/  ISETP.GT.AND P1, PT, R0, 0xa8, P2 ;  /* 0x000000a80000780c */ /* 0x000fc60001724270 */
[----:B------:R-:W-:Y:S01]  /*16a60*/  @P4 STG.E.U16 desc[UR36][R4.64+0x150], R10 ;  /* 0x0001500a04004986 */ /* 0x000fe2000c101524 */
[----:B------:R-:W-:Y:S02]  /*16a70*/  ISETP.GT.AND P4, PT, R0, 0xa9, P2 ;  /* 0x000000a90000780c */ /* 0x000fe40001784270 */
[----:B------:R-:W-:Y:S02]  /*16a80*/  F2FP.BF16.F32.PACK_AB R8, RZ, R8 ;  /* 0x00000008ff08723e */ /* 0x000fe400000010ff */
[----:B0-----:R-:W-:Y:S01]  /*16a90*/  PRMT R11, R3, 0x7610, R11 ;  /* 0x00007610030b7816 */ /* 0x001fe2000000000b */
[-C--:B------:R-:W-:Y:S01]  /*16aa0*/  FMUL R3, R186, R2.reuse ;  /* 0x00000002ba037220 */ /* 0x080fe20000400000 */
[----:B------:R-:W-:Y:S02]  /*16ab0*/  F2FP.BF16.F32.PACK_AB R9, RZ, R9 ;  /* 0x00000009ff09723e */ /* 0x000fe400000010ff */
[----:B-1----:R-:W-:Y:S02]  /*16ac0*/  PRMT R12, R8, 0x7610, R12 ;  /* 0x00007610080c7816 */ /* 0x002fe4000000000c */
[----:B------:R-:W-:Y:S01]  /*16ad0*/  F2FP.BF16.F32.PACK_AB R8, RZ, R3 ;  /* 0x00000003ff08723e */ /* 0x000fe200000010ff */
[----:B------:R-:W-:Y:S01]  /*16ae0*/  FMUL R3, R185, R2 ;  /* 0x00000002b9037220 */ /* 0x000fe20000400000 */
[----:B------:R-:W-:Y:S01]  /*16af0*/  PRMT R13, R9, 0x7610, R13 ;  /* 0x00007610090d7816 */ /* 0x000fe2000000000d */
[----:B------:R0:W-:Y:S01]  /*16b00*/  @P5 STG.E.U16 desc[UR36][R4.64+0x152], R11 ;  /* 0x0001520b04005986 */ /* 0x0001e2000c101524 */
[----:B------:R-:W-:-:S02]  /*16b10*/  ISETP.GT.AND P0, PT, R0, 0xb0, P3 ;  /* 0x000000b00000780c */ /* 0x000fc40001f04270 */
        /* <DEDUP_REMOVED lines=26> */
[----:B------:R-:W-:Y:S02]  /*16cc0*/  ISETP.GT.AND P1, PT, R0, 0xb8, P2 ;  /* 0x000000b80000780c */ /* 0x000fe40001724270 */
[----:B------:R-:W-:Y:S02]  /*16cd0*/  F2FP.BF16.F32.PACK_AB R8, RZ, R8 ;  /* 0x00000008ff08723e */ /* 0x000fe400000010ff */
[----:B0-----:R-:W-:Y:S01]  /*16ce0*/  PRMT R10, R9, 0x7610, R10 ;  /* 0x00007610090a7816 */ /* 0x001fe2000000000a */
[-C--:B------:R-:W-:Y:S01]  /*16cf0*/  FMUL R9, R178, R2.reuse ;  /* 0x00000002b2097220 */ /* 0x080fe20000400000 */
[----:B-1----:R-:W-:Y:S01]  /*16d00*/  PRMT R11, R3, 0x7610, R11 ;  /* 0x00007610030b7816 */ /* 0x002fe2000000000b */
[----:B------:R-:W-:Y:S01]  /*16d10*/  FMUL R3, R177, R2 ;  /* 0x00000002b1037220 */ /* 0x000fe20000400000 */
[----:B------:R0:W-:Y:S02]  /*16d20*/  @P5 STG.E.U16 desc[UR36][R4.64+0x170], R12 ;  /* 0x0001700c04005986 */ /* 0x0001e4000c101524 */
[----:B------:R-:W-:-:S02]  /*16d30*/  F2FP.BF16.F32.PACK_AB R9, RZ, R9 ;  /* 0x00000009ff09723e */ /* 0x000fc400000010ff */
[C---:B------:R-:W-:Y:S02]  /*16d40*/  ISETP.GT.AND P4, PT, R0.reuse, 0xb9, P2 ;  /* 0x000000b90000780c */ /* 0x040fe40001784270 */
[----:B------:R-:W-:Y:S02]  /*16d50*/  ISETP.GT.AND P5, PT, R0, 0xc0, P3 ;  /* 0x000000c00000780c */ /* 0x000fe40001fa4270 */
[----:B0-----:R-:W-:Y:S02]  /*16d60*/  PRMT R12, R8, 0x7610, R12 ;  /* 0x00007610080c7816 */ /* 0x001fe4000000000c */
[----:B------:R-:W-:Y:S01]  /*16d70*/  F2FP.BF16.F32.PACK_AB R8, RZ, R3 ;  /* 0x00000003ff08723e */ /* 0x000fe200000010ff */
[----:B------:R-:W-:Y:S01]  /*16d80*/  FMUL R3, R176, R2 ;  /* 0x00000002b0037220 */ /* 0x000fe20000400000 */
[----:B------:R-:W-:Y:S01]  /*16d90*/  PRMT R13, R9, 0x7610, R13 ;  /* 0x00007610090d7816 */ /* 0x000fe2000000000d */
[----:B------:R0:W-:Y:S01]  /*16da0*/  @P6 STG.E.U16 desc[UR36][R4.64+0x172], R10 ;  /* 0x0001720a04006986 */ /* 0x0001e2000c101524 */
[----:B------:R-:W-:-:S02]  /*16db0*/  ISETP.GT.AND P0, PT, R0, 0xc1, P3 ;  /* 0x000000c10000780c */ /* 0x000fc40001f04270 */
[----:B------:R-:W-:Y:S01]  /*16dc0*/  F2FP.BF16.F32.PACK_AB R9, RZ, R3 ;  /* 0x00000003ff09723e */ /* 0x000fe200000010ff */
[----:B------:R1:W-:Y:S01]  /*16dd0*/  @P1 STG.E.U16 desc[UR36][R6.64+0x170], R11 ;  /* 0x0001700b06001986 */ /* 0x0003e2000c101524 */
[-C--:B------:R-:W-:Y:S01]  /*16de0*/  FMUL R3, R174, R2.reuse ;  /* 0x00000002ae037220 */ /* 0x080fe20000400000 */
[----:B------:R-:W-:Y:S02]  /*16df0*/  ISETP.GT.AND P1, PT, R0, 0xc0, P2 ;  /* 0x000000c00000780c */ /* 0x000fe40001724270 */
        /* <DEDUP_REMOVED lines=40> */
[C---:B------:R-:W-:Y:S01]  /*17080*/  ISETP.GT.AND P0, PT, R0.reuse, 0xd0, P2 ;  /* 0x000000d00000780c */ /* 0x040fe20001704270 */
        /* <DEDUP_REMOVED lines=11> */
[----:B------:R-:W-:Y:S01]  /*17140*/  ISETP.GT.AND P5, PT, R0, 0xd9, P3 ;  /* 0x000000d90000780c */ /* 0x000fe20001fa4270 */
[----:B------:R-:W-:Y:S01]  /*17150*/  FMUL R8, R164, R2 ;  /* 0x00000002a4087220 */ /* 0x000fe20000400000 */
[----:B------:R-:W-:Y:S01]  /*17160*/  @P0 STG.E.U16 desc[UR36][R6.64+0x1a0], R14 ;  /* 0x0001a00e06000986 */ /* 0x000fe2000c101524 */
[----:B------:R-:W-:-:S03]  /*17170*/  ISETP.GT.AND P0, PT, R0, 0xd8, P2 ;  /* 0x000000d80000780c */ /* 0x000fc60001704270 */
[----:B------:R0:W-:Y:S01]  /*17180*/  @P1 STG.E.U16 desc[UR36][R6.64+0x1a2], R9 ;  /* 0x0001a20906001986 */ /* 0x0001e2000c101524 */
[----:B------:R-:W-:Y:S02]  /*17190*/  F2FP.BF16.F32.PACK_AB R8, RZ, R8 ;  /* 0x00000008ff08723e */ /* 0x000fe400000010ff */
[----:B------:R-:W-:Y:S02]  /*171a0*/  ISETP.GT.AND P1, PT, R0, 0xd9, P2 ;  /* 0x000000d90000780c */ /* 0x000fe40001724270 */
        /* <DEDUP_REMOVED lines=16> */
[----:B------:R1:W-:Y:S01]  /*172b0*/  @P1 STG.E.U16 desc[UR36][R6.64+0x1b2], R10 ;  /* 0x0001b20a06001986 */ /* 0x0003e2000c101524 */
[C---:B------:R-:W-:Y:S02]  /*172c0*/  ISETP.GT.AND P1, PT, R0.reuse, 0xe0, P2 ;  /* 0x000000e00000780c */ /* 0x040fe40001724270 */
[----:B------:R-:W-:Y:S02]  /*172d0*/  ISETP.GT.AND P0, PT, R0, 0xe1, P2 ;  /* 0x000000e10000780c */ /* 0x000fe40001704270 */
[----:B0-----:R-:W-:Y:S02]  /*172e0*/  PRMT R12, R8, 0x7610, R12 ;  /* 0x00007610080c7816 */ /* 0x001fe4000000000c */
[----:B------:R-:W-:Y:S01]  /*172f0*/  F2FP.BF16.F32.PACK_AB R8, RZ, R3 ;  /* 0x00000003ff08723e */ /* 0x000fe200000010ff */
[----:B------:R-:W-:Y:S01]  /*17300*/  FMUL R3, R157, R2 ;  /* 0x000000029d037220 */ /* 0x000fe20000400000 */
[----:B------:R0:W-:Y:S01]  /*17310*/  @P4 STG.E.U16 desc[UR36][R4.64+0x1c0], R11 ;  /* 0x0001c00b04004986 */ /* 0x0001e2000c101524 */
[----:B-1----:R-:W-:-:S02]  /*17320*/  PRMT R10, R9, 0x7610, R10 ;  /* 0x00007610090a7816 */ /* 0x002fc4000000000a */
[----:B------:R-:W-:Y:S01]  /*17330*/  PRMT R13, R8, 0x7610, R13 ;  /* 0x00007610080d7816 */ /* 0x000fe2000000000d */
[----:B------:R-:W-:Y:S01]  /*17340*/  @P5 STG.E.U16 desc[UR36][R4.64+0x1c2], R12 ;  /* 0x0001c20c04005986 */ /* 0x000fe2000c101524 */
[-C--:B------:R-:W-:Y:S01]  /*17350*/  FMUL R8, R156, R2.reuse ;  /* 0x000000029c087220 */ /* 0x080fe20000400000 */
[C---:B------:R-:W-:Y:S02]  /*17360*/  ISETP.GT.AND P4, PT, R0.reuse, 0xe8, P3 ;  /* 0x000000e80000780c */ /* 0x040fe40001f84270 */
[----:B------:R-:W-:Y:S01]  /*17370*/  F2FP.BF16.F32.PACK_AB R9, RZ, R3 ;  /* 0x00000003ff09723e */ /* 0x000fe200000010ff */
[----:B------:R-:W-:Y:S01]  /*17380*/  FMUL R3, R155, R2 ;  /* 0x000000029b037220 */ /* 0x000fe20000400000 */
[C---:B------:R-:W-:Y:S02]  /*17390*/  ISETP.GT.AND P5, PT, R0.reuse, 0xe9, P3 ;  /* 0x000000e90000780c */ /* 0x040fe40001fa4270 */
[----:B------:R-:W-:Y:S02]  /*173a0*/  ISETP.GT.AND P6, PT, R0, 0xe8, P2 ;  /* 0x000000e80000780c */ /* 0x000fe400017c4270 */
[----:B------:R-:W-:Y:S01]  /*173b0*/  F2FP.BF16.F32.PACK_AB R8, RZ, R8 ;  /* 0x00000008ff08723e */ /* 0x000fe200000010ff */
[----:B------:R1:W-:Y:S01]  /*173c0*/  @P1 STG.E.U16 desc[UR36][R6.64+0x1c0], R10 ;  /* 0x0001c00a06001986 */ /* 0x0003e2000c101524 */
[----:B------:R-:W-:-:S02]  /*173d0*/  F2FP.BF16.F32.PACK_AB R3, RZ, R3 ;  /* 0x00000003ff03723e */ /* 0x000fc400000010ff */
[C---:B------:R-:W-:Y:S01]  /*173e0*/  ISETP.GT.AND P1, PT, R17.reuse, 0x80, PT ;  /* 0x000000801100780c */ /* 0x040fe20003f24270 */
[----:B------:R2:W-:Y:S01]  /*173f0*/  @P0 STG.E.U16 desc[UR36][R6.64+0x1c2], R13 ;  /* 0x0001c20d06000986 */ /* 0x0005e2000c101524 */
[----:B------:R-:W-:Y:S02]  /*17400*/  ISETP.GT.AND P0, PT, R17, 0x88, PT ;  /* 0x000000881100780c */ /* 0x000fe40003f04270 */
[----:B0-----:R-:W-:Y:S02]  /*17410*/  PRMT R11, R8, 0x7610, R11 ;  /* 0x00007610080b7816 */ /* 0x001fe4000000000b */
[----:B------:R-:W-:Y:S02]  /*17420*/  PRMT R17, R3, 0x7610, R17 ;  /* 0x0000761003117816 */ /* 0x000fe40000000011 */
[----:B-1----:R-:W-:Y:S01]  /*17430*/  PRMT R10, R9, 0x7610, R10 ;  /* 0x00007610090a7816 */ /* 0x002fe2000000000a */
[----:B------:R-:W-:-:S04]  /*17440*/  FMUL R3, R154, R2 ;  /* 0x000000029a037220 */ /* 0x000fc80000400000 */
[----:B------:R-:W-:Y:S01]  /*17450*/  @P4 STG.E.U16 desc[UR36][R4.64+0x1d0], R10 ;  /* 0x0001d00a04004986 */ /* 0x000fe2000c101524 */
[----:B------:R-:W-:-:S03]  /*17460*/  ISETP.GT.AND P4, PT, R0, 0xe9, P2 ;  /* 0x000000e90000780c */ /* 0x000fc60001784270 */
[----:B------:R0:W-:Y:S01]  /*17470*/  @P5 STG.E.U16 desc[UR36][R4.64+0x1d2], R11 ;  /* 0x0001d20b04005986 */ /* 0x0001e2000c101524 */
[----:B------:R-:W-:-:S03]  /*17480*/  ISETP.GT.AND P5, PT, R0, 0xf0, P3 ;  /* 0x000000f00000780c */ /* 0x000fc60001fa4270 */
[----:B------:R-:W-:Y:S01]  /*17490*/  @P6 STG.E.U16 desc[UR36][R6.64+0x1d0], R17 ;  /* 0x0001d01106006986 */ /* 0x000fe2000c101524 */
[----:B------:R-:W-:Y:S01]  /*174a0*/  ISETP.GT.AND P6, PT, R0, 0xf1, P3 ;  /* 0x000000f10000780c */ /* 0x000fe20001fc4270 */
[-C--:B------:R-:W-:Y:S01]  /*174b0*/  FMUL R8, R153, R2.reuse ;  /* 0x0000000299087220 */ /* 0x080fe20000400000 */
[----:B------:R-:W-:Y:S01]  /*174c0*/  FMUL R9, R152, R2 ;  /* 0x0000000298097220 */ /* 0x000fe20000400000 */
[----:B--2---:R-:W-:-:S03]  /*174d0*/  F2FP.BF16.F32.PACK_AB R13, RZ, R3 ;  /* 0x00000003ff0d723e */ /* 0x004fc600000010ff */
[----:B------:R-:W-:Y:S02]  /*174e0*/  F2FP.BF16.F32.PACK_AB R14, RZ, R8 ;  /* 0x00000008ff0e723e */ /* 0x000fe400000010ff */
[----:B------:R-:W-:Y:S01]  /*174f0*/  F2FP.BF16.F32.PACK_AB R15, RZ, R9 ;  /* 0x00000009ff0f723e */ /* 0x000fe200000010ff */
[----:B------:R-:W-:Y:S01]  /*17500*/  @P4 STG.E.U16 desc[UR36][R6.64+0x1d2], R13 ;  /* 0x0001d20d06004986 */ /* 0x000fe2000c101524 */
[----:B------:R-:W-:-:S03]  /*17510*/  ISETP.GT.AND P4, PT, R0, 0xf1, P2 ;  /* 0x000000f10000780c */ /* 0x000fc60001784270 */
[----:B------:R-:W-:Y:S04]  /*17520*/  @P5 STG.E.U16 desc[UR36][R4.64+0x1e0], R14 ;  /* 0x0001e00e04005986 */ /* 0x000fe8000c101524 */
[----:B------:R-:W-:Y:S01]  /*17530*/  @P6 STG.E.U16 desc[UR36][R4.64+0x1e2], R15 ;  /* 0x0001e20f04006986 */ /* 0x000fe2000c101524 */
[----:B------:R-:W-:Y:S01]  /*17540*/  ISETP.GT.AND P6, PT, R0, 0xf0, P2 ;  /* 0x000000f00000780c */ /* 0x000fe200017c4270 */
[-C--:B0-----:R-:W-:Y:S01]  /*17550*/  FMUL R11, R23, R2.reuse ;  /* 0x00000002170b7220 */ /* 0x081fe20000400000 */
[----:B------:R-:W-:-:S04]  /*17560*/  FMUL R12, R22, R2 ;  /* 0x00000002160c7220 */ /* 0x000fc80000400000 */
[----:B------:R-:W-:Y:S02]  /*17570*/  F2FP.BF16.F32.PACK_AB R11, RZ, R11 ;  /* 0x0000000bff0b723e */ /* 0x000fe400000010ff */
[----:B------:R-:W-:Y:S02]  /*17580*/  F2FP.BF16.F32.PACK_AB R12, RZ, R12 ;  /* 0x0000000cff0c723e */ /* 0x000fe400000010ff */
[C---:B------:R-:W-:Y:S02]  /*17590*/  ISETP.GT.AND P5, PT, R0.reuse, 0xf8, P3 ;  /* 0x000000f80000780c */ /* 0x040fe40001fa4270 */
[----:B------:R-:W-:Y:S01]  /*175a0*/  ISETP.GT.AND P3, PT, R0, 0xf9, P3 ;  /* 0x000000f90000780c */ /* 0x000fe20001f64270 */
[----:B------:R-:W-:Y:S01]  /*175b0*/  @P6 STG.E.U16 desc[UR36][R6.64+0x1e0], R11 ;  /* 0x0001e00b06006986 */ /* 0x000fe2000c101524 */
[----:B------:R-:W-:-:S03]  /*175c0*/  FMUL R10, R21, R2 ;  /* 0x00000002150a7220 */ /* 0x000fc60000400000 */
[----:B------:R0:W-:Y:S01]  /*175d0*/  @P4 STG.E.U16 desc[UR36][R6.64+0x1e2], R12 ;  /* 0x0001e20c06004986 */ /* 0x0001e2000c101524 */
[----:B------:R-:W-:Y:S01]  /*175e0*/  ISETP.GT.AND P4, PT, R0, 0xf8, P2 ;  /* 0x000000f80000780c */ /* 0x000fe20001784270 */
[-C--:B------:R-:W-:Y:S01]  /*175f0*/  FMUL R9, R20, R2.reuse ;  /* 0x0000000214097220 */ /* 0x080fe20000400000 */
[-C--:B------:R-:W-:Y:S01]  /*17600*/  FMUL R8, R18, R2.reuse ;  /* 0x0000000212087220 */ /* 0x080fe20000400000 */
[----:B------:R-:W-:Y:S01]  /*17610*/  FMUL R3, R19, R2 ;  /* 0x0000000213037220 */ /* 0x000fe20000400000 */
[----:B------:R-:W-:Y:S02]  /*17620*/  F2FP.BF16.F32.PACK_AB R10, RZ, R10 ;  /* 0x0000000aff0a723e */ /* 0x000fe400000010ff */
[----:B------:R-:W-:Y:S02]  /*17630*/  ISETP.GT.AND P2, PT, R0, 0xf9, P2 ;  /* 0x000000f90000780c */ /* 0x000fe40001744270 */
[----:B------:R-:W-:Y:S02]  /*17640*/  F2FP.BF16.F32.PACK_AB R9, RZ, R9 ;  /* 0x00000009ff09723e */ /* 0x000fe400000010ff */
[----:B------:R-:W-:-:S02]  /*17650*/  F2FP.BF16.F32.PACK_AB R8, RZ, R8 ;  /* 0x00000008ff08723e */ /* 0x000fc400000010ff */
[----:B------:R-:W-:Y:S01]  /*17660*/  F2FP.BF16.F32.PACK_AB R3, RZ, R3 ;  /* 0x00000003ff03723e */ /* 0x000fe200000010ff */
[----:B------:R-:W-:Y:S01]  /*17670*/  @P5 STG.E.U16 desc[UR36][R4.64+0x1f0], R10 ;  /* 0x0001f00a04005986 */ /* 0x000fe2000c101524 */
[----:B0-----:R-:W-:Y:S01]  /*17680*/  PRMT R12, R8, 0x7610, R12 ;  /* 0x00007610080c7816 */ /* 0x001fe2000000000c */
[----:B------:R-:W-:Y:S01]  /*17690*/  @P4 IMAD.MOV.U32 R8, RZ, RZ, R6 ;  /* 0x000000ffff084224 */ /* 0x000fe200078e0006 */
[----:B------:R-:W-:Y:S01]  /*176a0*/  PRMT R11, R3, 0x7610, R11 ;  /* 0x00007610030b7816 */ /* 0x000fe2000000000b */
[----:B------:R0:W-:Y:S01]  /*176b0*/  @P3 STG.E.U16 desc[UR36][R4.64+0x1f2], R9 ;  /* 0x0001f20904003986 */ /* 0x0001e2000c101524 */
[----:B------:R-:W-:Y:S02]  /*176c0*/  USHF.L.U32 UR12, UR8, 0x8, URZ ;  /* 0x00000008080c7899 */ /* 0x000fe4000800063f */
[----:B------:R-:W-:Y:S01]  /*176d0*/  USHF.L.U64.HI UR11, UR8, 0x8, UR9 ;  /* 0x00000008080b7899 */ /* 0x000fe20008010209 */
[----:B0-----:R-:W-:-:S03]  /*176e0*/  @P4 MOV R9, R7 ;  /* 0x0000000700094202 */ /* 0x001fc60000000f00 */
[----:B------:R-:W-:Y:S02]  /*176f0*/  IMAD.U32 R3, RZ, RZ, UR12 ;  /* 0x0000000cff037e24 */ /* 0x000fe4000f8e00ff */
[----:B------:R0:W-:Y:S01]  /*17700*/  @P4 STG.E.U16 desc[UR36][R8.64+0x1f0], R11 ;  /* 0x0001f00b08004986 */ /* 0x0001e2000c101524 */
[C---:B------:R-:W-:Y:S02]  /*17710*/  ISETP.GT.AND P3, PT, R0.reuse, RZ, P1 ;  /* 0x000000ff0000720c */ /* 0x040fe40000f64270 */
[----:B------:R-:W-:Y:S01]  /*17720*/  ISETP.GT.AND P4, PT, R0, 0x1, P1 ;  /* 0x000000010000780c */ /* 0x000fe20000f84270 */
[-C--:B------:R-:W-:Y:S01]  /*17730*/  FMUL R24, R24, R2.reuse ;  /* 0x0000000218187220 */ /* 0x080fe20000400000 */
[----:B------:R-:W-:Y:S01]  /*17740*/  FMUL R25, R25, R2 ;  /* 0x0000000219197220 */ /* 0x000fe20000400000 */
[----:B0-----:R-:W-:Y:S02]  /*17750*/  @P2 IMAD.MOV.U32 R8, RZ, RZ, R6 ;  /* 0x000000ffff082224 */ /* 0x001fe400078e0006 */
[----:B------:R-:W-:Y:S01]  /*17760*/  @P2 IMAD.MOV.U32 R9, RZ, RZ, R7 ;  /* 0x000000ffff092224 */ /* 0x000fe200078e0007 */
[----:B------:R-:W-:-:S04]  /*17770*/  MOV R7, UR11 ;  /* 0x0000000b00077c02 */ /* 0x000fc80008000f00 */
[----:B------:R0:W-:Y:S01]  /*17780*/  @P2 STG.E.U16 desc[UR36][R8.64+0x1f2], R12 ;  /* 0x0001f20c08002986 */ /* 0x0001e2000c101524 */
[C---:B------:R-:W-:Y:S02]  /*17790*/  IADD3 R6, P2, P6, R4.reuse, UR5, R3 ;  /* 0x0000000504067c10 */ /* 0x040fe4000fe5e003 */
[----:B------:R-:W-:Y:S02]  /*177a0*/  IADD3 R4, P5, R4, UR12, RZ ;  /* 0x0000000c04047c10 */ /* 0x000fe4000ffbe0ff */
[C---:B------:R-:W-:Y:S02]  /*177b0*/  IADD3.X R7, R5.reuse, UR4, R7, P2, P6 ;  /* 0x0000000405077c10 */ /* 0x040fe400097ec407 */
[----:B------:R-:W-:Y:S02]  /*177c0*/  F2FP.BF16.F32.PACK_AB R24, RZ, R24 ;  /* 0x00000018ff18723e */ /* 0x000fe400000010ff */
[----:B------:R-:W-:Y:S02]  /*177d0*/  IADD3.X R5, R5, UR11, RZ, P5, !PT ;  /* 0x0000000b05057c10 */ /* 0x000fe4000affe4ff */
[----:B------:R-:W-:-:S02]  /*177e0*/  F2FP.BF16.F32.PACK_AB R25, RZ, R25 ;  /* 0x00000019ff19723e */ /* 0x000fc400000010ff */
[C---:B------:R-:W-:Y:S01]  /*177f0*/  ISETP.GT.AND P2, PT, R0.reuse, RZ, P0 ;  /* 0x000000ff0000720c */ /* 0x040fe20000744270 */
[----:B------:R-:W-:Y:S01]  /*17800*/  @P3 STG.E.U16 desc[UR36][R4.64], R24 ;  /* 0x0000001804003986 */ /* 0x000fe2000c101524 */
[----:B------:R-:W-:Y:S01]  /*17810*/  ISETP.GT.AND P3, PT, R0, 0x1, P0 ;  /* 0x000000010000780c */ /* 0x000fe20000764270 */
[-C--:B------:R-:W-:Y:S02]  /*17820*/  FMUL R26, R26, R2.reuse ;  /* 0x000000021a1a7220 */ /* 0x080fe40000400000 */
[----:B------:R-:W-:Y:S01]  /*17830*/  @P4 STG.E.U16 desc[UR36][R4.64+0x2], R25 ;  /* 0x0000021904004986 */ /* 0x000fe2000c101524 */
[----:B------:R-:W-:Y:S01]  /*17840*/  ISETP.GT.AND P4, PT, R0, 0x8, P1 ;  /* 0x000000080000780c */ /* 0x000fe20000f84270 */
[-C--:B------:R-:W-:Y:S01]  /*17850*/  FMUL R27, R27, R2.reuse ;  /* 0x000000021b1b7220 */ /* 0x080fe20000400000 */
[----:B0-----:R-:W-:Y:S01]  /*17860*/  IADD3 R8, P5, R4, UR5, RZ ;  /* 0x0000000504087c10 */ /* 0x001fe2000ffbe0ff */
[----:B------:R-:W-:Y:S01]  /*17870*/  FMUL R28, R28, R2 ;  /* 0x000000021c1c7220 */ /* 0x000fe20000400000 */
[----:B------:R-:W-:-:S02]  /*17880*/  F2FP.BF16.F32.PACK_AB R26, RZ, R26 ;  /* 0x0000001aff1a723e */ /* 0x000fc400000010ff */
[----:B------:R-:W-:Y:S02]  /*17890*/  IADD3.X R9, R5, UR4, RZ, P5, !PT ;  /* 0x0000000405097c10 */ /* 0x000fe4000affe4ff */
[----:B------:R-:W-:Y:S02]  /*178a0*/  F2FP.BF16.F32.PACK_AB R27, RZ, R27 ;  /* 0x0000001bff1b723e */ /* 0x000fe400000010ff */
[----:B------:R-:W-:Y:S01]  /*178b0*/  F2FP.BF16.F32.PACK_AB R28, RZ, R28 ;  /* 0x0000001cff1c723e */ /* 0x000fe200000010ff */
[----:B------:R-:W-:Y:S01]  /*178c0*/  @P2 STG.E.U16 desc[UR36][R8.64], R26 ;  /* 0x0000001a08002986 */ /* 0x000fe2000c101524 */
[C---:B------:R-:W-:Y:S02]  /*178d0*/  ISETP.GT.AND P5, PT, R0.reuse, 0x9, P1 ;  /* 0x000000090000780c */ /* 0x040fe40000fa4270 */
[C---:B------:R-:W-:Y:S01]  /*178e0*/  ISETP.GT.AND P2, PT, R0.reuse, 0x8, P0 ;  /* 0x000000080000780c */ /* 0x040fe20000744270 */
[----:B------:R-:W-:Y:S01]  /*178f0*/  @P3 STG.E.U16 desc[UR36][R8.64+0x2], R27 ;  /* 0x0000021b08003986 */ /* 0x000fe2000c101524 */
[-C--:B------:R-:W-:Y:S01]  /*17900*/  FMUL R29, R29, R2.reuse ;  /* 0x000000021d1d7220 */ /* 0x080fe20000400000 */
[----:B------:R-:W-:Y:S01]  /*17910*/  ISETP.GT.AND P3, PT, R0, 0x9, P0 ;  /* 0x000000090000780c */ /* 0x000fe20000764270 */
[-C--:B------:R-:W-:Y:S01]  /*17920*/  FMUL R30, R30, R2.reuse ;  /* 0x000000021e1e7220 */ /* 0x080fe20000400000 */
[----:B------:R-:W-:Y:S01]  /*17930*/  @P4 STG.E.U16 desc[UR36][R4.64+0x10], R28 ;  /* 0x0000101c04004986 */ /* 0x000fe2000c101524 */
[----:B------:R-:W-:Y:S01]  /*17940*/  ISETP.GT.AND P4, PT, R0, 0x10, P1 ;  /* 0x000000100000780c */ /* 0x000fe20000f84270 */
[-C--:B------:R-:W-:Y:S01]  /*17950*/  FMUL R31, R31, R2.reuse ;  /* 0x000000021f1f7220 */ /* 0x080fe20000400000 */
[----:B------:R-:W-:Y:S01]  /*17960*/  IADD3 R10, P6, R4, UR5, RZ ;  /* 0x00000005040a7c10 */ /* 0x000fe2000ffde0ff */
[----:B------:R-:W-:Y:S01]  /*17970*/  FMUL R32, R32, R2 ;  /* 0x0000000220207220 */ /* 0x000fe20000400000 */
[----:B------:R-:W-:-:S02]  /*17980*/  F2FP.BF16.F32.PACK_AB R29, RZ, R29 ;  /* 0x0000001dff1d723e */ /* 0x000fc400000010ff */
[----:B------:R-:W-:Y:S02]  /*17990*/  F2FP.BF16.F32.PACK_AB R30, RZ, R30 ;  /* 0x0000001eff1e723e */ /* 0x000fe400000010ff */
[----:B------:R-:W-:Y:S02]  /*179a0*/  IADD3.X R11, R5, UR4, RZ, P6, !PT ;  /* 0x00000004050b7c10 */ /* 0x000fe4000b7fe4ff */
[----:B------:R-:W-:Y:S01]  /*179b0*/  F2FP.BF16.F32.PACK_AB R31, RZ, R31 ;  /* 0x0000001fff1f723e */ /* 0x000fe200000010ff */
[----:B------:R-:W-:Y:S01]  /*179c0*/  @P5 STG.E.U16 desc[UR36][R4.64+0x12], R29 ;  /* 0x0000121d04005986 */ /* 0x000fe2000c101524 */
[----:B------:R-:W-:Y:S02]  /*179d0*/  F2FP.BF16.F32.PACK_AB R32, RZ, R32 ;  /* 0x00000020ff20723e */ /* 0x000fe400000010ff */
[C---:B------:R-:W-:Y:S01]  /*179e0*/  ISETP.GT.AND P5, PT, R0.reuse, 0x11, P1 ;  /* 0x000000110000780c */ /* 0x040fe20000fa4270 */
[----:B------:R-:W-:Y:S01]  /*179f0*/  @P2 STG.E.U16 desc[UR36][R10.64+0x10], R30 ;  /* 0x0000101e0a002986 */ /* 0x000fe2000c101524 */
[----:B------:R-:W-:Y:S01]  /*17a00*/  ISETP.GT.AND P2, PT, R0, 0x10, P0 ;  /* 0x000000100000780c */ /* 0x000fe20000744270 */
[----:B------:R-:W-:-:S02]  /*17a10*/  FMUL R33, R33, R2 ;  /* 0x0000000221217220 */ /* 0x000fc40000400000 */
[----:B------:R-:W-:Y:S01]  /*17a20*/  @P3 STG.E.U16 desc[UR36][R6.64+0x12], R31 ;  /* 0x0000121f06003986 */ /* 0x000fe2000c101524 */
[----:B------:R-:W-:Y:S01]  /*17a30*/  ISETP.GT.AND P3, PT, R0, 0x11, P0 ;  /* 0x000000110000780c */ /* 0x000fe20000764270 */
[-C--:B------:R-:W-:Y:S02]  /*17a40*/  FMUL R34, R34, R2.reuse ;  /* 0x0000000222227220 */ /* 0x080fe40000400000 */
[----:B------:R-:W-:Y:S01]  /*17a50*/  @P4 STG.E.U16 desc[UR36][R4.64+0x20], R32 ;  /* 0x0000202004004986 */ /* 0x000fe2000c101524 */
[----:B------:R-:W-:Y:S01]  /*17a60*/  ISETP.GT.AND P4, PT, R0, 0x18, P1 ;  /* 0x000000180000780c */ /* 0x000fe20000f84270 */
[-C--:B------:R-:W-:Y:S01]  /*17a70*/  FMUL R35, R35, R2.reuse ;  /* 0x0000000223237220 */ /* 0x080fe20000400000 */
[----:B------:R-:W-:Y:S01]  /*17a80*/  FMUL R36, R36, R2 ;  /* 0x0000000224247220 */ /* 0x000fe20000400000 */
[----:B------:R-:W-:Y:S02]  /*17a90*/  F2FP.BF16.F32.PACK_AB R33, RZ, R33 ;  /* 0x00000021ff21723e */ /* 0x000fe400000010ff */
[----:B------:R-:W-:-:S02]  /*17aa0*/  F2FP.BF16.F32.PACK_AB R34, RZ, R34 ;  /* 0x00000022ff22723e */ /* 0x000fc400000010ff */
[----:B------:R-:W-:Y:S01]  /*17ab0*/  F2FP.BF16.F32.PACK_AB R35, RZ, R35 ;  /* 0x00000023ff23723e */ /* 0x000fe200000010ff */
[----:B------:R-:W-:Y:S01]  /*17ac0*/  @P5 STG.E.U16 desc[UR36][R4.64+0x22], R33 ;  /* 0x0000222104005986 */ /* 0x000fe2000c101524 */
[----:B------:R-:W-:Y:S02]  /*17ad0*/  F2FP.BF16.F32.PACK_AB R36, RZ, R36 ;  /* 0x00000024ff24723e */ /* 0x000fe400000010ff */
[C---:B------:R-:W-:Y:S01]  /*17ae0*/  ISETP.GT.AND P5, PT, R0.reuse, 0x19, P1 ;  /* 0x000000190000780c */ /* 0x040fe20000fa4270 */
[----:B------:R-:W-:Y:S01]  /*17af0*/  @P2 STG.E.U16 desc[UR36][R6.64+0x20], R34 ;  /* 0x0000202206002986 */ /* 0x000fe2000c101524 */
[C---:B------:R-:W-:Y:S01]  /*17b00*/  ISETP.GT.AND P2, PT, R0.reuse, 0x18, P0 ;  /* 0x000000180000780c */ /* 0x040fe20000744270 */
[-C--:B------:R-:W-:Y:S02]  /*17b10*/  FMUL R37, R37, R2.reuse ;  /* 0x0000000225257220 */ /* 0x080fe40000400000 */
[----:B------:R-:W-:Y:S01]  /*17b20*/  @P3 STG.E.U16 desc[UR36][R6.64+0x22], R35 ;  /* 0x0000222306003986 */ /* 0x000fe2000c101524 */
[----:B------:R-:W-:Y:S01]  /*17b30*/  ISETP.GT.AND P3, PT, R0, 0x19, P0 ;  /* 0x000000190000780c */ /* 0x000fe20000764270 */
[----:B------:R-:W-:-:S02]  /*17b40*/  FMUL R38, R38, R2 ;  /* 0x0000000226267220 */ /* 0x000fc40000400000 */
[----:B------:R-:W-:Y:S01]  /*17b50*/  @P4 STG.E.U16 desc[UR36][R4.64+0x30], R36 ;  /* 0x0000302404004986 */ /* 0x000fe2000c101524 */
[----:B------:R-:W-:Y:S01]  /*17b60*/  ISETP.GT.AND P4, PT, R0, 0x20, P1 ;  /* 0x000000200000780c */ /* 0x000fe20000f84270 */
[-C--:B------:R-:W-:Y:S01]  /*17b70*/  FMUL R39, R39, R2.reuse ;  /* 0x0000000227277220 */ /* 0x080fe20000400000 */
[----:B------:R-:W-:Y:S01]  /*17b80*/  FMUL R40, R40, R2 ;  /* 0x0000000228287220 */ /* 0x000fe20000400000 */
[----:B------:R-:W-:Y:S02]  /*17b90*/  F2FP.BF16.F32.PACK_AB R37, RZ, R37 ;  /* 0x00000025ff25723e */ /* 0x000fe400000010ff */
[----:B------:R-:W-:Y:S02]  /*17ba0*/  F2FP.BF16.F32.PACK_AB R38, RZ, R38 ;  /* 0x00000026ff26723e */ /* 0x000fe400000010ff */
[----:B------:R-:W-:Y:S01]  /*17bb0*/  F2FP.BF16.F32.PACK_AB R39, RZ, R39 ;  /* 0x00000027ff27723e */ /* 0x000fe200000010ff */
[----:B------:R-:W-:Y:S01]  /*17bc0*/  @P5 STG.E.U16 desc[UR36][R4.64+0x32], R37 ;  /* 0x0000322504005986 */ /* 0x000fe2000c101524 */
[----:B------:R-:W-:-:S02]  /*17bd0*/  F2FP.BF16.F32.PACK_AB R40, RZ, R40 ;  /* 0x00000028ff28723e */ /* 0x000fc400000010ff */
[C---:B------:R-:W-:Y:S01]  /*17be0*/  ISETP.GT.AND P5, PT, R0.reuse, 0x21, P1 ;  /* 0x000000210000780c */ /* 0x040fe20000fa4270 */
[----:B------:R-:W-:Y:S01]  /*17bf0*/  @P2 STG.E.U16 desc[UR36][R6.64+0x30], R38 ;  /* 0x0000302606002986 */ /* 0x000fe2000c101524 */
[C---:B------:R-:W-:Y:S01]  /*17c00*/  ISETP.GT.AND P2, PT, R0.reuse, 0x20, P0 ;  /* 0x000000200000780c */ /* 0x040fe20000744270 */
[-C--:B------:R-:W-:Y:S02]  /*17c10*/  FMUL R41, R41, R2.reuse ;  /* 0x0000000229297220 */ /* 0x080fe40000400000 */
[----:B------:R-:W-:Y:S01]  /*17c20*/  @P3 STG.E.U16 desc[UR36][R6.64+0x32], R39 ;  /* 0x0000322706003986 */ /* 0x000fe2000c101524 */
[----:B------:R-:W-:Y:S01]  /*17c30*/  ISETP.GT.AND P3, PT, R0, 0x21, P0 ;  /* 0x000000210000780c */ /* 0x000fe20000764270 */
[-C--:B------:R-:W-:Y:S02]  /*17c40*/  FMUL R42, R42, R2.reuse ;  /* 0x000000022a2a7220 */ /* 0x080fe40000400000 */
[----:B------:R-:W-:Y:S01]  /*17c50*/  @P4 STG.E.U16 desc[UR36][R4.64+0x40], R40 ;  /* 0x0000402804004986 */ /* 0x000fe2000c101524 */
[----:B------:R-:W-:Y:S01]  /*17c60*/  ISETP.GT.AND P4, PT, R0, 0x28, P1 ;  /* 0x000000280000780c */ /* 0x000fe20000f84270 */
[-C--:B------:R-:W-:Y:S01]  /*17c70*/  FMUL R43, R43, R2.reuse ;  /* 0x000000022b2b7220 */ /* 0x080fe20000400000 */
[----:B------:R-:W-:Y:S01]  /*17c80*/  FMUL R44, R44, R2 ;  /* 0x000000022c2c7220 */ /* 0x000fe20000400000 */
[----:B------:R-:W-:-:S02]  /*17c90*/  F2FP.BF16.F32.PACK_AB R41, RZ, R41 ;  /* 0x00000029ff29723e */ /* 0x000fc400000010ff */
[----:B------:R-:W-:Y:S02]  /*17ca0*/  F2FP.BF16.F32.PACK_AB R42, RZ, R42 ;  /* 0x0000002aff2a723e */ /* 0x000fe400000010ff */
        /* <DEDUP_REMOVED lines=357> */
[----:B------:R-:W-:Y:S01]  /*19300*/  ISETP.GT.AND P2, PT, R0, 0xd8, P0 ;  /* 0x000000d80000780c */ /* 0x000fe20000744270 */
[-C--:B------:R-:W-:Y:S02]  /*19310*/  FMUL R133, R133, R2.reuse ;  /* 0x0000000285857220 */ /* 0x080fe40000400000 */
[----:B------:R-:W-:Y:S01]  /*19320*/  @P3 STG.E.U16 desc[UR36][R6.64+0x1a2], R131 ;  /* 0x0001a28306003986 */ /* 0x000fe2000c101524 */
[----:B------:R-:W-:-:S03]  /*19330*/  FMUL R134, R134, R2 ;  /* 0x0000000286867220 */ /* 0x000fc60000400000 */
[----:B------:R-:W-:Y:S01]  /*19340*/  @P4 STG.E.U16 desc[UR36][R4.64+0x1b0], R132 ;  /* 0x0001b08404004986 */ /* 0x000fe2000c101524 */
[C---:B------:R-:W-:Y:S01]  /*19350*/  ISETP.GT.AND P4, PT, R0.reuse, 0xd9, P0 ;  /* 0x000000d90000780c */ /* 0x040fe20000784270 */
[----:B------:R-:W-:Y:S01]  /*19360*/  FMUL R135, R135, R2 ;  /* 0x0000000287877220 */ /* 0x000fe20000400000 */
[----:B------:R-:W-:Y:S02]  /*19370*/  F2FP.BF16.F32.PACK_AB R133, RZ, R133 ;  /* 0x00000085ff85723e */ /* 0x000fe400000010ff */
[----:B------:R-:W-:Y:S02]  /*19380*/  F2FP.BF16.F32.PACK_AB R134, RZ, R134 ;  /* 0x00000086ff86723e */ /* 0x000fe400000010ff */
[----:B------:R-:W-:Y:S01]  /*19390*/  F2FP.BF16.F32.PACK_AB R135, RZ, R135 ;  /* 0x00000087ff87723e */ /* 0x000fe200000010ff */
[----:B------:R-:W-:Y:S01]  /*193a0*/  @P5 STG.E.U16 desc[UR36][R4.64+0x1b2], R133 ;  /* 0x0001b28504005986 */ /* 0x000fe2000c101524 */
[----:B------:R-:W-:-:S03]  /*193b0*/  ISETP.GT.AND P5, PT, R0, 0xe0, P1 ;  /* 0x000000e00000780c */ /* 0x000fc60000fa4270 */
[----:B------:R-:W-:Y:S01]  /*193c0*/  @P2 STG.E.U16 desc[UR36][R6.64+0x1b0], R134 ;  /* 0x0001b08606002986 */ /* 0x000fe2000c101524 */
[----:B------:R-:W-:Y:S01]  /*193d0*/  ISETP.GT.AND P2, PT, R0, 0xe1, P1 ;  /* 0x000000e10000780c */ /* 0x000fe20000f44270 */
[-C--:B------:R-:W-:Y:S01]  /*193e0*/  FMUL R136, R136, R2.reuse ;  /* 0x0000000288887220 */ /* 0x080fe20000400000 */
[C---:B------:R-:W-:Y:S01]  /*193f0*/  ISETP.GT.AND P3, PT, R0.reuse, 0xe0, P0 ;  /* 0x000000e00000780c */ /* 0x040fe20000764270 */
[----:B------:R-:W-:Y:S01]  /*19400*/  @P4 STG.E.U16 desc[UR36][R6.64+0x1b2], R135 ;  /* 0x0001b28706004986 */ /* 0x000fe2000c101524 */
[-C--:B------:R-:W-:Y:S01]  /*19410*/  FMUL R137, R137, R2.reuse ;  /* 0x0000000289897220 */ /* 0x080fe20000400000 */
[----:B------:R-:W-:Y:S01]  /*19420*/  ISETP.GT.AND P4, PT, R0, 0xe1, P0 ;  /* 0x000000e10000780c */ /* 0x000fe20000784270 */
[-C--:B------:R-:W-:Y:S01]  /*19430*/  FMUL R138, R138, R2.reuse ;  /* 0x000000028a8a7220 */ /* 0x080fe20000400000 */
[----:B------:R-:W-:Y:S01]  /*19440*/  FMUL R139, R139, R2 ;  /* 0x000000028b8b7220 */ /* 0x000fe20000400000 */
[----:B------:R-:W-:Y:S02]  /*19450*/  F2FP.BF16.F32.PACK_AB R136, RZ, R136 ;  /* 0x00000088ff88723e */ /* 0x000fe400000010ff */
[----:B------:R-:W-:-:S02]  /*19460*/  F2FP.BF16.F32.PACK_AB R137, RZ, R137 ;  /* 0x00000089ff89723e */ /* 0x000fc400000010ff */
[----:B------:R-:W-:Y:S02]  /*19470*/  F2FP.BF16.F32.PACK_AB R138, RZ, R138 ;  /* 0x0000008aff8a723e */ /* 0x000fe400000010ff */
[----:B------:R-:W-:Y:S01]  /*19480*/  F2FP.BF16.F32.PACK_AB R139, RZ, R139 ;  /* 0x0000008bff8b723e */ /* 0x000fe200000010ff */
[----:B------:R-:W-:Y:S01]  /*19490*/  @P5 STG.E.U16 desc[UR36][R4.64+0x1c0], R136 ;  /* 0x0001c08804005986 */ /* 0x000fe2000c101524 */
[----:B------:R-:W-:-:S03]  /*194a0*/  ISETP.GT.AND P5, PT, R0, 0xe9, P1 ;  /* 0x000000e90000780c */ /* 0x000fc60000fa4270 */
[----:B------:R-:W-:Y:S01]  /*194b0*/  @P2 STG.E.U16 desc[UR36][R4.64+0x1c2], R137 ;  /* 0x0001c28904002986 */ /* 0x000fe2000c101524 */
[C---:B------:R-:W-:Y:S02]  /*194c0*/  ISETP.GT.AND P2, PT, R0.reuse, 0xe8, P1 ;  /* 0x000000e80000780c */ /* 0x040fe40000f44270 */
[C---:B------:R-:W-:Y:S01]  /*194d0*/  ISETP.GT.AND P6, PT, R0.reuse, 0xe8, P0 ;  /* 0x000000e80000780c */ /* 0x040fe200007c4270 */
[----:B------:R-:W-:Y:S01]  /*194e0*/  @P3 STG.E.U16 desc[UR36][R6.64+0x1c0], R138 ;  /* 0x0001c08a06003986 */ /* 0x000fe2000c101524 */
[----:B------:R-:W-:Y:S01]  /*194f0*/  ISETP.GT.AND P3, PT, R0, 0xe9, P0 ;  /* 0x000000e90000780c */ /* 0x000fe20000764270 */
[-C--:B------:R-:W-:Y:S01]  /*19500*/  FMUL R140, R140, R2.reuse ;  /* 0x000000028c8c7220 */ /* 0x080fe20000400000 */
[-C--:B------:R-:W-:Y:S01]  /*19510*/  FMUL R141, R141, R2.reuse ;  /* 0x000000028d8d7220 */ /* 0x080fe20000400000 */
[----:B------:R-:W-:Y:S01]  /*19520*/  @P4 STG.E.U16 desc[UR36][R6.64+0x1c2], R139 ;  /* 0x0001c28b06004986 */ /* 0x000fe2000c101524 */
[----:B------:R-:W-:Y:S01]  /*19530*/  ISETP.GT.AND P4, PT, R0, 0xf0, P1 ;  /* 0x000000f00000780c */ /* 0x000fe20000f84270 */
[-C--:B------:R-:W-:Y:S01]  /*19540*/  FMUL R142, R142, R2.reuse ;  /* 0x000000028e8e7220 */ /* 0x080fe20000400000 */
[-C--:B------:R-:W-:Y:S01]  /*19550*/  FMUL R143, R143, R2.reuse ;  /* 0x000000028f8f7220 */ /* 0x080fe20000400000 */
[----:B------:R-:W-:Y:S01]  /*19560*/  FMUL R144, R144, R2 ;  /* 0x0000000290907220 */ /* 0x000fe20000400000 */
[----:B------:R-:W-:-:S02]  /*19570*/  F2FP.BF16.F32.PACK_AB R140, RZ, R140 ;  /* 0x0000008cff8c723e */ /* 0x000fc400000010ff */
[----:B------:R-:W-:Y:S02]  /*19580*/  F2FP.BF16.F32.PACK_AB R141, RZ, R141 ;  /* 0x0000008dff8d723e */ /* 0x000fe400000010ff */
[----:B------:R-:W-:Y:S02]  /*19590*/  F2FP.BF16.F32.PACK_AB R142, RZ, R142 ;  /* 0x0000008eff8e723e */ /* 0x000fe400000010ff */
[----:B------:R-:W-:Y:S02]  /*195a0*/  F2FP.BF16.F32.PACK_AB R143, RZ, R143 ;  /* 0x0000008fff8f723e */ /* 0x000fe400000010ff */
[----:B------:R-:W-:Y:S01]  /*195b0*/  F2FP.BF16.F32.PACK_AB R144, RZ, R144 ;  /* 0x00000090ff90723e */ /* 0x000fe200000010ff */
[----:B------:R-:W-:Y:S01]  /*195c0*/  @P2 STG.E.U16 desc[UR36][R4.64+0x1d0], R140 ;  /* 0x0001d08c04002986 */ /* 0x000fe2000c101524 */
[----:B------:R-:W-:-:S03]  /*195d0*/  ISETP.GT.AND P2, PT, R0, 0xf1, P1 ;  /* 0x000000f10000780c */ /* 0x000fc60000f44270 */
[----:B------:R-:W-:Y:S01]  /*195e0*/  @P5 STG.E.U16 desc[UR36][R4.64+0x1d2], R141 ;  /* 0x0001d28d04005986 */ /* 0x000fe2000c101524 */
[----:B------:R-:W-:-:S03]  /*195f0*/  ISETP.GT.AND P5, PT, R0, 0xf0, P0 ;  /* 0x000000f00000780c */ /* 0x000fc600007a4270 */
[----:B------:R-:W-:Y:S01]  /*19600*/  @P6 STG.E.U16 desc[UR36][R6.64+0x1d0], R142 ;  /* 0x0001d08e06006986 */ /* 0x000fe2000c101524 */
[----:B------:R-:W-:-:S03]  /*19610*/  FMUL R145, R145, R2 ;  /* 0x0000000291917220 */ /* 0x000fc60000400000 */
[----:B------:R-:W-:Y:S01]  /*19620*/  @P3 STG.E.U16 desc[UR36][R6.64+0x1d2], R143 ;  /* 0x0001d28f06003986 */ /* 0x000fe2000c101524 */
[----:B------:R-:W-:-:S03]  /*19630*/  ISETP.GT.AND P3, PT, R0, 0xf8, P1 ;  /* 0x000000f80000780c */ /* 0x000fc60000f64270 */
[----:B------:R-:W-:Y:S01]  /*19640*/  @P4 STG.E.U16 desc[UR36][R4.64+0x1e0], R144 ;  /* 0x0001e09004004986 */ /* 0x000fe2000c101524 */
[----:B------:R-:W-:Y:S01]  /*19650*/  ISETP.GT.AND P4, PT, R0, 0xf1, P0 ;  /* 0x000000f10000780c */ /* 0x000fe20000784270 */
[-C--:B------:R-:W-:Y:S01]  /*19660*/  FMUL R146, R146, R2.reuse ;  /* 0x0000000292927220 */ /* 0x080fe20000400000 */
[C---:B------:R-:W-:Y:S01]  /*19670*/  ISETP.GT.AND P1, PT, R0.reuse, 0xf9, P1 ;  /* 0x000000f90000780c */ /* 0x040fe20000f24270 */
[-C--:B------:R-:W-:Y:S01]  /*19680*/  FMUL R147, R147, R2.reuse ;  /* 0x0000000293937220 */ /* 0x080fe20000400000 */
[----:B------:R-:W-:Y:S01]  /*19690*/  ISETP.GT.AND P6, PT, R0, 0xf8, P0 ;  /* 0x000000f80000780c */ /* 0x000fe200007c4270 */
[-C--:B------:R-:W-:Y:S01]  /*196a0*/  FMUL R148, R148, R2.reuse ;  /* 0x0000000294947220 */ /* 0x080fe20000400000 */
[----:B------:R-:W-:Y:S01]  /*196b0*/  FMUL R149, R149, R2 ;  /* 0x0000000295957220 */ /* 0x000fe20000400000 */
[----:B------:R-:W-:Y:S02]  /*196c0*/  F2FP.BF16.F32.PACK_AB R145, RZ, R145 ;  /* 0x00000091ff91723e */ /* 0x000fe400000010ff */
[----:B------:R-:W-:-:S02]  /*196d0*/  F2FP.BF16.F32.PACK_AB R146, RZ, R146 ;  /* 0x00000092ff92723e */ /* 0x000fc400000010ff */
[----:B------:R-:W-:Y:S02]  /*196e0*/  ISETP.GT.AND P0, PT, R0, 0xf9, P0 ;  /* 0x000000f90000780c */ /* 0x000fe40000704270 */
[----:B------:R-:W-:Y:S01]  /*196f0*/  F2FP.BF16.F32.PACK_AB R147, RZ, R147 ;  /* 0x00000093ff93723e */ /* 0x000fe200000010ff */
[----:B------:R-:W-:Y:S01]  /*19700*/  FMUL R150, R150, R2 ;  /* 0x0000000296967220 */ /* 0x000fe20000400000 */
[----:B------:R-:W-:Y:S02]  /*19710*/  F2FP.BF16.F32.PACK_AB R148, RZ, R148 ;  /* 0x00000094ff94723e */ /* 0x000fe400000010ff */
[----:B------:R-:W-:Y:S01]  /*19720*/  F2FP.BF16.F32.PACK_AB R149, RZ, R149 ;  /* 0x00000095ff95723e */ /* 0x000fe200000010ff */
[----:B------:R-:W-:Y:S01]  /*19730*/  FMUL R151, R151, R2 ;  /* 0x0000000297977220 */ /* 0x000fe20000400000 */
[----:B------:R-:W-:Y:S01]  /*19740*/  @P2 STG.E.U16 desc[UR36][R4.64+0x1e2], R145 ;  /* 0x0001e29104002986 */ /* 0x000fe2000c101524 */
[----:B------:R-:W-:-:S03]  /*19750*/  F2FP.BF16.F32.PACK_AB R150, RZ, R150 ;  /* 0x00000096ff96723e */ /* 0x000fc600000010ff */
[----:B------:R-:W-:Y:S01]  /*19760*/  @P5 STG.E.U16 desc[UR36][R6.64+0x1e0], R146 ;  /* 0x0001e09206005986 */ /* 0x000fe2000c101524 */
[----:B------:R-:W-:-:S03]  /*19770*/  F2FP.BF16.F32.PACK_AB R151, RZ, R151 ;  /* 0x00000097ff97723e */ /* 0x000fc600000010ff */
[----:B------:R-:W-:Y:S04]  /*19780*/  @P4 STG.E.U16 desc[UR36][R6.64+0x1e2], R147 ;  /* 0x0001e29306004986 */ /* 0x000fe8000c101524 */
[----:B------:R-:W-:Y:S04]  /*19790*/  @P3 STG.E.U16 desc[UR36][R4.64+0x1f0], R148 ;  /* 0x0001f09404003986 */ /* 0x000fe8000c101524 */
[----:B------:R0:W-:Y:S02]  /*197a0*/  @P1 STG.E.U16 desc[UR36][R4.64+0x1f2], R149 ;  /* 0x0001f29504001986 */ /* 0x0001e4000c101524 */
[----:B0-----:R-:W-:-:S02]  /*197b0*/  @P6 IMAD.MOV.U32 R4, RZ, RZ, R6 ;  /* 0x000000ffff046224 */ /* 0x001fc400078e0006 */
[----:B------:R-:W-:-:S05]  /*197c0*/  @P6 IMAD.MOV.U32 R5, RZ, RZ, R7 ;  /* 0x000000ffff056224 */ /* 0x000fca00078e0007 */
[----:B------:R0:W-:Y:S04]  /*197d0*/  @P6 STG.E.U16 desc[UR36][R4.64+0x1f0], R150 ;  /* 0x0001f09604006986 */ /* 0x0001e8000c101524 */
[----:B------:R0:W-:Y:S02]  /*197e0*/  @P0 STG.E.U16 desc[UR36][R6.64+0x1f2], R151 ;  /* 0x0001f29706000986 */ /* 0x0001e4000c101524 */
.L_x_536:
[----:B------:R-:W-:Y:S05]  /*197f0*/  BSYNC B0 ;  /* 0x0000000000007941 */ /* 0x000fea0003800000 */
.L_x_28:
[----:B0-----:R-:W2:Y:S04]  /*19800*/  LDL.LU R5, [R1+0x200] ;  /* 0x0002000001057983 */ /* 0x001ea80000300800 */
[----:B------:R-:W2:Y:S01]  /*19810*/  LDL.LU R4, [R1+0x204] ;  /* 0x0002040001047983 */ /* 0x000ea20000300800 */
[----:B------:R-:W-:Y:S01]  /*19820*/  ULDC UR4, c[0x0][0xc] ;  /* 0x0000030000047ab9 */ /* 0x000fe20000000800 */
[----:B------:R-:W-:Y:S01]  /*19830*/  ULDC UR5, c[0x0][0x10] ;  /* 0x0000040000057ab9 */ /* 0x000fe20000000800 */
[----:B-----5:R-:W2:Y:S01]  /*19840*/  LDC R3, c[0x0][0x14] ;  /* 0x00000500ff037b82 */ /* 0x020ea20000000800 */
[----:B------:R-:W-:Y:S01]  /*19850*/  UIMAD.WIDE.U32 UR4, UR4, UR5, URZ ;  /* 0x00000005040472a5 */ /* 0x000fe2000f8e003f */
[----:B----4-:R-:W-:Y:S01]  /*19860*/  PRMT R0, RZ, 0x7610, R0 ;  /* 0x00007610ff007816 */ /* 0x010fe20000000000 */
[----:B------:R-:W-:Y:S01]  /*19870*/  UMOV UR42, 0xffffffff ;  /* 0xffffffff002a7882 */ /* 0x000fe20000000000 */
[----:B------:R-:W-:-:S03]  /*19880*/  UMOV UR43, 0xffffffff ;  /* 0xffffffff002b7882 */ /* 0x000fc60000000000 */
[----:B--2---:R-:W-:-:S04]  /*19890*/  IMAD.WIDE.U32 R4, R3, UR4, R4 ;  /* 0x0000000403047c25 */ /* 0x004fc8000f8e0004 */
[----:B------:R-:W-:Y:S01]  /*198a0*/  IMAD R3, R3, UR5, RZ ;  /* 0x0000000503037c24 */ /* 0x000fe2000f8e02ff */
[----:B------:R-:W-:Y:S01]  /*198b0*/  MOV R7, R4 ;  /* 0x0000000400077202 */ /* 0x000fe20000000f00 */
[----:B------:R-:W-:Y:S02]  /*198c0*/  ULDC.64 UR4, c[0x0][0x650] ;  /* 0x0001940000047ab9 */ /* 0x000fe40000000a00 */
[----:B------:R-:W-:Y:S01]  /*198d0*/  IMAD.IADD R6, R5, 0x1, R3 ;  /* 0x0000000105067824 */ /* 0x000fe200078e0203 */
[----:B------:R-:W-:-:S04]  /*198e0*/  ISETP.GE.U32.AND P0, PT, R4, UR4, PT ;  /* 0x0000000404007c0c */ /* 0x000fc8000bf06070 */
[----:B------:R0:W-:Y:S01]  /*198f0*/  STL [R1+0x200], R6 ;  /* 0x0002000601007387 */ /* 0x0001e20000100800 */
[----:B------:R-:W-:-:S03]  /*19900*/  ISETP.GE.U32.AND.EX P0, PT, R6, UR5, PT, P0 ;  /* 0x0000000506007c0c */ /* 0x000fc6000bf06100 */
[----:B------:R0:W-:Y:S10]  /*19910*/  STL [R1+0x204], R7 ;  /* 0x0002040701007387 */ /* 0x0001f40000100800 */
[----:B0-----:R-:W-:Y:S05]  /*19920*/  @P0 BRA `(.L_x_537) ;  /* 0x0000000400880947 */ /* 0x001fea0003800000 */
[----:B------:R-:W0:Y:S01]  /*19930*/  S2UR UR6, SR_CTAID.X ;  /* 0x00000000000679c3 */ /* 0x000e220000002500 */
[----:B------:R-:W-:Y:S01]  /*19940*/  ULDC.64 UR12, c[0x0][0x628] ;  /* 0x00018a00000c7ab9 */ /* 0x000fe20000000a00 */
[----:B------:R-:W-:Y:S01]  /*19950*/  ULDC UR4, c[0x0][0x150] ;  /* 0x0000540000047ab9 */ /* 0x000fe20000000800 */
[----:B------:R-:W-:Y:S01]  /*19960*/  ISETP.NE.U32.AND P0, PT, RZ, UR12, PT ;  /* 0x0000000cff007c0c */ /* 0x000fe2000bf05070 */
[----:B------:R-:W-:Y:S01]  /*19970*/  ULDC UR15, c[0x0][0x630] ;  /* 0x00018c00000f7ab9 */ /* 0x000fe20000000800 */
[C---:B------:R-:W-:Y:S01]  /*19980*/  R2UR UR16, R7.reuse ;  /* 0x00000000071072ca */ /* 0x040fe200000e0000 */
[----:B------:R-:W-:Y:S01]  /*19990*/  ULDC UR19, c[0x0][0x154] ;  /* 0x0000550000137ab9 */ /* 0x000fe20000000800 */
[----:B------:R-:W-:Y:S01]  /*199a0*/  ISETP.NE.AND.EX P0, PT, RZ, UR13, PT, P0 ;  /* 0x0000000dff007c0c */ /* 0x000fe2000bf05300 */
[----:B------:R-:W2:Y:S01]  /*199b0*/  S2UR UR18, SR_CTAID.Y ;  /* 0x00000000001279c3 */ /* 0x000ea20000002600 */
[----:B------:R-:W-:Y:S02]  /*199c0*/  R2UR UR17, R6 ;  /* 0x00000000061172ca */ /* 0x000fe400000e0000 */
[----:B------:R-:W-:-:S02]  /*199d0*/  R2UR UR10, R7 ;  /* 0x00000000070a72ca */ /* 0x000fc400000e0000 */
[----:B------:R-:W-:Y:S02]  /*199e0*/  R2UR UR11, R6 ;  /* 0x00000000060b72ca */ /* 0x000fe400000e0000 */
[----:B0-----:R-:W-:-:S05]  /*199f0*/  I2FP.F32.U32 R0, UR6 ;  /* 0x0000000600007c45 */ /* 0x001fca0008201000 */
[----:B------:R-:W-:-:S04]  /*19a00*/  FMUL R0, R0, UR4 ;  /* 0x0000000400007c20 */ /* 0x000fc80008400000 */
[----:B------:R0:W4:Y:S01]  /*19a10*/  F2I.U32.TRUNC.NTZ R3, R0 ;  /* 0x0000000000037305 */ /* 0x000122000020f000 */
[----:B--2---:R-:W-:Y:S05]  /*19a20*/  @!P0 BRA `(.L_x_538) ;  /* 0x0000000000308947 */ /* 0x004fea0003800000 */
        /* <DEDUP_REMOVED lines=12> */
.L_x_538:
[----:B------:R-:W-:Y:S01]  /*19af0*/  USHF.R.U64 UR43, UR10, UR15, UR11 ;  /* 0x0000000f0a2b7299 */ /* 0x000fe2000800120b */
[----:B0-----:R-:W-:Y:S01]  /*19b00*/  I2FP.F32.U32 R0, UR18 ;  /* 0x0000001200007c45 */ /* 0x001fe20008201000 */
[----:B------:R-:W-:Y:S02]  /*19b10*/  USHF.R.U32.HI UR4, URZ, UR15, UR11 ;  /* 0x0000000f3f047299 */ /* 0x000fe4000801160b */
        /* <DEDUP_REMOVED lines=8> */
[----:B------:R-:W-:Y:S01]  /*19ba0*/  UIMAD.WIDE.U32 UR8, UR10, UR12, UR8 ;  /* 0x0000000c0a0872a5 */ /* 0x000fe2000f8e0008 */
[----:B----4-:R-:W-:Y:S01]  /*19bb0*/  R2UR UR12, R3 ;  /* 0x00000000030c72ca */ /* 0x010fe200000e0000 */
[----:B------:R-:W-:Y:S01]  /*19bc0*/  UIMAD UR10, UR10, UR13, UR4 ;  /* 0x0000000d0a0a72a4 */ /* 0x000fe2000f8e0204 */
[----:B------:R-:W-:Y:S01]  /*19bd0*/  ULDC UR11, c[0x0][0x618] ;  /* 0x00018600000b7ab9 */ /* 0x000fe20000000800 */
[----:B------:R-:W-:Y:S02]  /*19be0*/  ULDC UR21, c[0x0][0x658] ;  /* 0x0001960000157ab9 */ /* 0x000fe40000000800 */
[----:B------:R-:W-:Y:S01]  /*19bf0*/  UIADD3 UR9, UR9, UR10, URZ ;  /* 0x0000000a09097290 */ /* 0x000fe2000fffe03f */
[----:B------:R-:W-:Y:S01]  /*19c00*/  UMOV UR15, 0xffffffff ;  /* 0xffffffff000f7882 */ /* 0x000fe20000000000 */
[----:B------:R-:W-:Y:S01]  /*19c10*/  ULDC.64 UR4, c[0x0][0x640] ;  /* 0x0001900000047ab9 */ /* 0x000fe20000000a00 */
[----:B------:R-:W-:Y:S01]  /*19c20*/  USHF.L.U32 UR15, UR15, UR21, URZ ;  /* 0x000000150f0f7299 */ /* 0x000fe2000800063f */
[----:B------:R-:W-:Y:S01]  /*19c30*/  ISETP.NE.U32.AND P0, PT, RZ, UR4, PT ;  /* 0x00000004ff007c0c */ /* 0x000fe2000bf05070 */
[----:B------:R-:W-:-:S02]  /*19c40*/  USHF.R.U64 UR16, UR8, UR11, UR9 ;  /* 0x0000000b08107299 */ /* 0x000fc40008001209 */
[----:B------:R-:W-:Y:S01]  /*19c50*/  USHF.R.U32.HI UR8, URZ, UR11, UR9 ;  /* 0x0000000b3f087299 */ /* 0x000fe20008011609 */
[----:B0-----:R-:W-:Y:S01]  /*19c60*/  R2UR UR14, R0 ;  /* 0x00000000000e72ca */ /* 0x001fe200000e0000 */
[----:B------:R-:W-:Y:S01]  /*19c70*/  ULDC UR17, c[0x0][0x608] ;  /* 0x0001820000117ab9 */ /* 0x000fe20000000800 */
[----:B------:R-:W-:Y:S01]  /*19c80*/  ULOP3.LUT UR41, URZ, UR15, URZ, 0x33, !UPT ;  /* 0x0000000f3f297292 */ /* 0x000fe2000f8e333f */
[----:B------:R-:W-:Y:S01]  /*19c90*/  ISETP.NE.AND.EX P0, PT, RZ, UR5, PT, P0 ;  /* 0x00000005ff007c0c */ /* 0x000fe2000bf05300 */
[----:B------:R-:W-:Y:S02]  /*19ca0*/  USHF.R.U64 UR15, UR16, UR17, UR8 ;  /* 0x00000011100f7299 */ /* 0x000fe40008001208 */
[----:B------:R-:W-:Y:S02]  /*19cb0*/  USHF.R.U32.HI UR8, URZ, UR17, UR8 ;  /* 0x000000113f087299 */ /* 0x000fe40008011608 */
[----:B------:R-:W-:Y:S02]  /*19cc0*/  UIADD3 UR12, -UR12, URZ, URZ ;  /* 0x0000003f0c0c7290 */ /* 0x000fe4000fffe13f */
[----:B------:R-:W-:Y:S01]  /*19cd0*/  USHF.R.U64 UR17, UR15, UR21, UR8 ;  /* 0x000000150f117299 */ /* 0x000fe20008001208 */
[----:B------:R-:W-:Y:S01]  /*19ce0*/  UMOV UR19, 0x1 ;  /* 0x0000000100137882 */ /* 0x000fe20000000000 */
[----:B------:R-:W-:Y:S01]  /*19cf0*/  ULDC UR13, c[0x0][0x144] ;  /* 0x00005100000d7ab9 */ /* 0x000fe20000000800 */
[----:B------:R-:W-:Y:S01]  /*19d00*/  ULDC UR7, c[0x0][0x600] ;  /* 0x0001800000077ab9 */ /* 0x000fe20000000800 */
[----:B------:R-:W-:-:S02]  /*19d10*/  USHF.L.U32 UR24, UR19, UR21, URZ ;  /* 0x0000001513187299 */ /* 0x000fc4000800063f */
[----:B------:R-:W-:Y:S02]  /*19d20*/  USHF.R.U32.HI UR8, URZ, UR21, UR8 ;  /* 0x000000153f087299 */ /* 0x000fe40008011608 */
[----:B------:R-:W-:Y:S02]  /*19d30*/  UIMAD UR21, UR13, UR12, UR6 ;  /* 0x0000000c0d1572a4 */ /* 0x000fe4000f8e0206 */
[----:B------:R-:W-:Y:S02]  /*19d40*/  UIADD3 UR20, UR7, -0x1, URZ ;  /* 0xffffffff07147890 */ /* 0x000fe4000fffe03f */
[----:B------:R-:W-:Y:S01]  /*19d50*/  UIADD3 UR19, -UR14, URZ, URZ ;  /* 0x0000003f0e137290 */ /* 0x000fe2000fffe13f */
        /* <DEDUP_REMOVED lines=17> */
.L_x_539:
[----:B------:R-:W-:Y:S01]  /*19e70*/  UISETP.NE.AND UP0, UPT, UR45, URZ, UPT ;  /* 0x0000003f2d00728c */ /* 0x000fe2000bf05270 */
[----:B------:R-:W-:Y:S01]  /*19e80*/  IMAD.MOV.U32 R0, RZ, RZ, 0x1 ;  /* 0x00000001ff007424 */ /* 0x000fe200078e00ff */
[----:B------:R-:W-:Y:S02]  /*19e90*/  USHF.R.U64 UR4, UR6, UR22, UR8 ;  /* 0x0000001606047299 */ /* 0x000fe40008001208 */
[----:B------:R-:W-:Y:S02]  /*19ea0*/  ULOP3.LUT UR41, UR15, UR41, URZ, 0xc0, !UPT ;  /* 0x000000290f297292 */ /* 0x000fe4000f8ec03f */
[----:B------:R-:W-:Y:S02]  /*19eb0*/  UIADD3 UR5, -UR4, URZ, URZ ;  /* 0x0000003f04057290 */ /* 0x000fe4000fffe13f */
[----:B------:R-:W-:Y:S02]  /*19ec0*/  UIMAD UR41, UR24, UR4, UR41 ;  /* 0x00000004182972a4 */ /* 0x000fe4000f8e0229 */
[----:B------:R-:W-:-:S02]  /*19ed0*/  ULOP3.LUT UR16, UR16, UR20, URZ, 0xc0, !UPT ;  /* 0x0000001410107292 */ /* 0x000fc4000f8ec03f */
[----:B------:R-:W-:Y:S02]  /*19ee0*/  @UP0 UIMAD UR21, UR25, UR19, UR18 ;  /* 0x00000013191502a4 */ /* 0x000fe4000f8e0212 */
[----:B------:R-:W-:-:S03]  /*19ef0*/  UIMAD UR4, UR5, UR23, UR17 ;  /* 0x00000017050472a4 */ /* 0x000fc6000f8e0211 */
[----:B------:R-:W-:Y:S01]  /*19f00*/  ULDC UR5, c[0x0][0x610] ;  /* 0x0001840000057ab9 */ /* 0x000fe20000000800 */
[----:B------:R-:W-:Y:S02]  /*19f10*/  UIMAD UR4, UR4, UR7, UR16 ;  /* 0x00000007040472a4 */ /* 0x000fe4000f8e0210 */
[----:B------:R-:W-:-:S04]  /*19f20*/  UIMAD UR41, UR41, UR5, UR21 ;  /* 0x00000005292972a4 */ /* 0x000fc8000f8e0215 */
[----:B------:R-:W-:Y:S02]  /*19f30*/  USEL UR42, UR4, UR41, !UP0 ;  /* 0x00000029042a7287 */ /* 0x000fe4000c000000 */
[----:B------:R-:W-:-:S12]  /*19f40*/  USEL UR41, UR41, UR4, !UP0 ;  /* 0x0000000429297287 */ /* 0x000fd8000c000000 */
.L_x_537:
[----:B------:R-:W-:-:S13]  /*19f50*/  LOP3.LUT P0, RZ, R0, 0xff, RZ, 0xc0, !PT ;  /* 0x000000ff00ff7812 */ /* 0x000fda000780c0ff */
[----:B------:R-:W-:Y:S05]  /*19f60*/  @P0 BRA `(.L_x_540) ;  /* 0xfffffe7000780947 */ /* 0x000fea000383ffff */
[----:B------:R-:W-:Y:S05]  /*19f70*/  EXIT ;  /* 0x000000000000794d */ /* 0x000fea0003800000 */
.L_x_3:
[----:B------:R-:W2:Y:S01]  /*19f80*/  LDL R5, [R1+0x204] ;  /* 0x0002040001057983 */ /* 0x000ea20000100800 */
[----:B------:R-:W-:-:S03]  /*19f90*/  ULDC.64 UR8, c[0x0][0x650] ;  /* 0x0001940000087ab9 */ /* 0x000fc60000000a00 */
[----:B------:R-:W3:Y:S01]  /*19fa0*/  LDL R4, [R1+0x200] ;  /* 0x0002000001047983 */ /* 0x000ee20000100800 */
[----:B------:R-:W-:Y:S01]  /*19fb0*/  PRMT R0, RZ, 0x7610, R0 ;  /* 0x00007610ff007816 */ /* 0x000fe20000000000 */
[----:B------:R-:W-:Y:S01]  /*19fc0*/  IMAD.MOV.U32 R3, RZ, RZ, -0x1 ;  /* 0xffffffffff037424 */ /* 0x000fe200078e00ff */
[----:B------:R-:W-:Y:S01]  /*19fd0*/  MOV R9, 0xffffffff ;  /* 0xffffffff00097802 */ /* 0x000fe20000000f00 */
[----:B------:R-:W-:Y:S01]  /*19fe0*/  IMAD.MOV.U32 R2, RZ, RZ, -0x1 ;  /* 0xffffffffff027424 */ /* 0x000fe200078e00ff */
[----:B--2---:R-:W-:-:S04]  /*19ff0*/  ISETP.GE.U32.AND P0, PT, R5, UR8, PT ;  /* 0x0000000805007c0c */ /* 0x004fc8000bf06070 */
[----:B---3--:R-:W-:-:S13]  /*1a000*/  ISETP.GE.U32.AND.EX P0, PT, R4, UR9, PT, P0 ;  /* 0x0000000904007c0c */ /* 0x008fda000bf06100 */
[----:B------:R-:W-:Y:S05]  /*1a010*/  @P0 BRA `(.L_x_541) ;  /* 0x00000004008c0947 */ /* 0x000fea0003800000 */
[----:B------:R-:W-:Y:S01]  /*1a020*/  I2FP.F32.U32 R0, UR4 ;  /* 0x0000000400007c45 */ /* 0x000fe20008201000 */
[----:B0-----:R-:W-:Y:S01]  /*1a030*/  ULDC.64 UR16, c[0x0][0x628] ;  /* 0x00018a0000107ab9 */ /* 0x001fe20000000a00 */
        /* <DEDUP_REMOVED lines=24> */
.L_x_542:
        /* <DEDUP_REMOVED lines=24> */
[----:B------:R-:W-:Y:S01]  /*1a340*/  UMOV UR19, 0x1 ;  /* 0x0000000100137882 */ /* 0x000fe20000000000 */
[----:B------:R-:W-:Y:S01]  /*1a350*/  ULDC UR20, c[0x0][0x608] ;  /* 0x0001820000147ab9 */ /* 0x000fe20000000800 */
[----:B------:R-:W-:Y:S01]  /*1a360*/  USHF.L.U32 UR26, UR19, UR23, URZ ;  /* 0x00000017131a7299 */ /* 0x000fe2000800063f */
[----:B------:R-:W-:Y:S01]  /*1a370*/  ISETP.NE.AND.EX P0, PT, RZ, UR9, PT, P0 ;  /* 0x00000009ff007c0c */ /* 0x000fe2000bf05300 */
[----:B------:R-:W-:Y:S02]  /*1a380*/  USHF.R.U64 UR19, UR18, UR20, UR11 ;  /* 0x0000001412137299 */ /* 0x000fe4000800120b */
[----:B------:R-:W-:Y:S02]  /*1a390*/  USHF.R.U32.HI UR11, URZ, UR20, UR11 ;  /* 0x000000143f0b7299 */ /* 0x000fe4000801160b */
[----:B------:R-:W-:-:S02]  /*1a3a0*/  UIADD3 UR15, -UR15, URZ, URZ ;  /* 0x0000003f0f0f7290 */ /* 0x000fc4000fffe13f */
[----:B------:R-:W-:Y:S01]  /*1a3b0*/  USHF.R.U64 UR20, UR19, UR23, UR11 ;  /* 0x0000001713147299 */ /* 0x000fe2000800120b */
[----:B------:R-:W-:Y:S01]  /*1a3c0*/  ULDC UR16, c[0x0][0x144] ;  /* 0x0000510000107ab9 */ /* 0x000fe20000000800 */
[----:B------:R-:W-:Y:S01]  /*1a3d0*/  ULDC UR6, c[0x0][0x600] ;  /* 0x0001800000067ab9 */ /* 0x000fe20000000800 */
[----:B------:R-:W-:Y:S02]  /*1a3e0*/  USHF.R.U32.HI UR11, URZ, UR23, UR11 ;  /* 0x000000173f0b7299 */ /* 0x000fe4000801160b */
[----:B------:R-:W-:Y:S02]  /*1a3f0*/  UIMAD UR23, UR16, UR15, UR4 ;  /* 0x0000000f101772a4 */ /* 0x000fe4000f8e0204 */
[----:B------:R-:W-:Y:S02]  /*1a400*/  UIADD3 UR22, UR6, -0x1, URZ ;  /* 0xffffffff06167890 */ /* 0x000fe4000fffe03f */
[----:B------:R-:W-:Y:S02]  /*1a410*/  ULOP3.LUT UR27, URZ, UR13, URZ, 0x33, !UPT ;  /* 0x0000000d3f1b7292 */ /* 0x000fe4000f8e333f */
        /* <DEDUP_REMOVED lines=18> */
.L_x_543:
[----:B------:R-:W-:Y:S01]  /*1a540*/  UISETP.NE.AND UP0, UPT, UR45, URZ, UPT ;  /* 0x0000003f2d00728c */ /* 0x000fe2000bf05270 */
[----:B------:R-:W-:Y:S01]  /*1a550*/  IMAD.MOV.U32 R0, RZ, RZ, 0x1 ;  /* 0x00000001ff007424 */ /* 0x000fe200078e00ff */
[----:B------:R-:W-:Y:S01]  /*1a560*/  USHF.R.U64 UR8, UR4, UR24, UR11 ;  /* 0x0000001804087299 */ /* 0x000fe2000800120b */
[----:B------:R-:W-:Y:S01]  /*1a570*/  IMAD.U32 R9, RZ, RZ, UR5 ;  /* 0x00000005ff097e24 */ /* 0x000fe2000f8e00ff */
[----:B------:R-:W-:Y:S02]  /*1a580*/  ULOP3.LUT UR4, UR19, UR27, URZ, 0xc0, !UPT ;  /* 0x0000001b13047292 */ /* 0x000fe4000f8ec03f */
[----:B------:R-:W-:Y:S02]  /*1a590*/  ULOP3.LUT UR18, UR18, UR22, URZ, 0xc0, !UPT ;  /* 0x0000001612127292 */ /* 0x000fe4000f8ec03f */
[----:B------:R-:W-:-:S03]  /*1a5a0*/  UIMAD UR4, UR26, UR8, UR4 ;  /* 0x000000081a0472a4 */ /* 0x000fc6000f8e0204 */
[----:B------:R-:W-:Y:S02]  /*1a5b0*/  @UP0 UIMAD UR23, UR28, UR21, UR7 ;  /* 0x000000151c1702a4 */ /* 0x000fe4000f8e0207 */
[----:B------:R-:W-:-:S03]  /*1a5c0*/  UIADD3 UR7, -UR8, URZ, URZ ;  /* 0x0000003f08077290 */ /* 0x000fc6000fffe13f */
[----:B------:R-:W-:Y:S01]  /*1a5d0*/  ULDC UR8, c[0x0][0x610] ;  /* 0x0001840000087ab9 */ /* 0x000fe20000000800 */
[----:B------:R-:W-:Y:S02]  /*1a5e0*/  UIMAD UR7, UR7, UR25, UR20 ;  /* 0x00000019070772a4 */ /* 0x000fe4000f8e0214 */
[----:B------:R-:W-:Y:S02]  /*1a5f0*/  UIMAD UR4, UR4, UR8, UR23 ;  /* 0x00000008040472a4 */ /* 0x000fe4000f8e0217 */
[----:B------:R-:W-:-:S04]  /*1a600*/  UIMAD UR7, UR7, UR6, UR18 ;  /* 0x00000006070772a4 */ /* 0x000fc8000f8e0212 */
[----:B------:R-:W-:Y:S02]  /*1a610*/  USEL UR6, UR7, UR4, !UP0 ;  /* 0x0000000407067287 */ /* 0x000fe4000c000000 */
[----:B------:R-:W-:-:S04]  /*1a620*/  USEL UR4, UR4, UR7, !UP0 ;  /* 0x0000000704047287 */ /* 0x000fc8000c000000 */
[----:B------:R-:W-:Y:S02]  /*1a630*/  IMAD.U32 R2, RZ, RZ, UR6 ;  /* 0x00000006ff027e24 */ /* 0x000fe4000f8e00ff */
[----:B------:R-:W-:-:S07]  /*1a640*/  MOV R3, UR4 ;  /* 0x0000000400037c02 */ /* 0x000fce0008000f00 */
.L_x_541:
[----:B------:R-:W-:-:S08]  /*1a650*/  NOP ;  /* 0x0000000000007918 */ /* 0x000fd00000000000 */
[----:B0-----:R-:W0:-:S00]  /*1a660*/  USETMAXREG.DEALLOC.CTAPOOL 0x18 ;  /* 0x00000018000079c8 */ /* 0x001e0000080e0500 */
[----:B------:R-:W-:-:S13]  /*1a670*/  ISETP.NE.AND P0, PT, RZ, UR10, PT ;  /* 0x0000000aff007c0c */ /* 0x000fda000bf05270 */
[----:B------:R-:W-:Y:S05]  /*1a680*/  @P0 EXIT ;  /* 0x000000000000094d */ /* 0x000fea0003800000 */
[----:B0-----:R-:W-:Y:S01]  /*1a690*/  LOP3.LUT P0, RZ, R0, 0xff, RZ, 0xc0, !PT ;  /* 0x000000ff00ff7812 */ /* 0x001fe2000780c0ff */
[----:B------:R-:W-:Y:S02]  /*1a6a0*/  IMAD.MOV.U32 R0, RZ, RZ, 0x1 ;  /* 0x00000001ff007424 */ /* 0x000fe400078e00ff */
[----:B------:R-:W-:-:S10]  /*1a6b0*/  IMAD.MOV.U32 R6, RZ, RZ, RZ ;  /* 0x000000ffff067224 */ /* 0x000fd400078e00ff */
[----:B------:R-:W-:Y:S05]  /*1a6c0*/  @!P0 BRA `(.L_x_544) ;  /* 0x0000000c005c8947 */ /* 0x000fea0003800000 */
[----:B------:R-:W0:Y:S01]  /*1a6d0*/  S2R R4, SR_TID.X ;  /* 0x0000000000047919 */ /* 0x000e220000002100 */
[----:B------:R-:W-:Y:S01]  /*1a6e0*/  ULDC UR4, c[0x0][0x28c] ;  /* 0x0000a30000047ab9 */ /* 0x000fe20000000800 */
[----:B------:R-:W-:Y:S01]  /*1a6f0*/  ULDC UR6, c[0x0][0x658] ;  /* 0x0001960000067ab9 */ /* 0x000fe20000000800 */
[----:B------:R-:W-:Y:S01]  /*1a700*/  UIADD3 UR10, UR4, 0x3f, URZ ;  /* 0x0000003f040a7890 */ /* 0x000fe2000fffe03f */
[----:B------:R-:W-:Y:S01]  /*1a710*/  BSSY B0, `(.L_x_544) ;  /* 0x00000d2000007945 */ /* 0x000fe20003800000 */
[----:B------:R-:W-:Y:S01]  /*1a720*/  UMOV UR7, 0xffffffff ;  /* 0xffffffff00077882 */ /* 0x000fe20000000000 */
[----:B------:R-:W-:Y:S01]  /*1a730*/  ULDC UR5, c[0x0][0x600] ;  /* 0x0001800000057ab9 */ /* 0x000fe20000000800 */
[----:B------:R-:W-:Y:S01]  /*1a740*/  UMOV UR9, 0x1 ;  /* 0x0000000100097882 */ /* 0x000fe20000000000 */
[----:B------:R-:W-:Y:S01]  /*1a750*/  USHF.L.U32 UR7, UR7, UR6, URZ ;  /* 0x0000000607077299 */ /* 0x000fe2000800063f */
[----:B------:R-:W-:Y:S01]  /*1a760*/  IMAD.MOV.U32 R8, RZ, RZ, 0x1 ;  /* 0x00000001ff087424 */ /* 0x000fe200078e00ff */
[----:B------:R-:W-:Y:S01]  /*1a770*/  UIADD3 UR4, UR5, -0x1, URZ ;  /* 0xffffffff05047890 */ /* 0x000fe2000fffe03f */
[----:B------:R-:W-:Y:S01]  /*1a780*/  MOV R0, 0x1 ;  /* 0x0000000100007802 */ /* 0x000fe20000000f00 */
[----:B------:R-:W-:Y:S01]  /*1a790*/  USHF.R.S32.HI UR11, URZ, 0x1f, UR10 ;  /* 0x0000001f3f0b7899 */ /* 0x000fe2000801140a */
[----:B------:R-:W-:Y:S01]  /*1a7a0*/  IMAD.MOV.U32 R6, RZ, RZ, RZ ;  /* 0x000000ffff067224 */ /* 0x000fe200078e00ff */
[----:B------:R-:W-:Y:S01]  /*1a7b0*/  ULDC UR8, c[0x0][0xc] ;  /* 0x0000030000087ab9 */ /* 0x000fe20000000800 */
[----:B------:R-:W-:-:S02]  /*1a7c0*/  USHF.L.U32 UR5, UR9, UR6, URZ ;  /* 0x0000000609057299 */ /* 0x000fc4000800063f */
[----:B------:R-:W-:Y:S01]  /*1a7d0*/  ULEA.HI UR11, UR11, UR10, URZ, 0x6 ;  /* 0x0000000a0b0b7291 */ /* 0x000fe2000f8f303f */
[----:B------:R-:W-:Y:S01]  /*1a7e0*/  ULDC UR9, c[0x0][0x10] ;  /* 0x0000040000097ab9 */ /* 0x000fe20000000800 */
[----:B------:R-:W-:Y:S02]  /*1a7f0*/  ULOP3.LUT UR6, URZ, UR7, URZ, 0x33, !UPT ;  /* 0x000000073f067292 */ /* 0x000fe4000f8e333f */
[----:B------:R-:W-:Y:S01]  /*1a800*/  UIMAD.WIDE.U32 UR8, UR8, UR9, URZ ;  /* 0x00000009080872a5 */ /* 0x000fe2000f8e003f */
[----:B------:R-:W-:Y:S01]  /*1a810*/  ULDC UR7, c[0x0][0x14] ;  /* 0x0000050000077ab9 */ /* 0x000fe20000000800 */
[----:B------:R-:W-:Y:S02]  /*1a820*/  USHF.R.S32.HI UR18, URZ, 0x6, UR11 ;  /* 0x000000063f127899 */ /* 0x000fe4000801140b */
[----:B------:R-:W-:Y:S02]  /*1a830*/  UIMAD.WIDE.U32 UR20, UR8, UR7, URZ ;  /* 0x00000007081472a5 */ /* 0x000fe4000f8e003f */
[----:B------:R-:W-:-:S02]  /*1a840*/  UIMAD UR13, UR9, UR7, URZ ;  /* 0x00000007090d72a4 */ /* 0x000fc4000f8e023f */
[----:B------:R-:W-:Y:S01]  /*1a850*/  ULOP3.LUT UR24, UR40, 0x2, URZ, 0xfc, !UPT ;  /* 0x0000000228187892 */ /* 0x000fe2000f8efc3f */
[C---:B0-----:R-:W-:Y:S01]  /*1a860*/  LOP3.LUT P2, RZ, R4.reuse, 0x7f, RZ, 0xc0, !PT ;  /* 0x0000007f04ff7812 */ /* 0x041fe2000784c0ff */
[----:B------:R-:W-:Y:S01]  /*1a870*/  UIADD3 UR13, UR21, UR13, URZ ;  /* 0x0000000d150d7290 */ /* 0x000fe2000fffe03f */
[----:B------:R-:W-:Y:S01]  /*1a880*/  LOP3.LUT P0, RZ, R4, 0x1f, RZ, 0xc0, !PT ;  /* 0x0000001f04ff7812 */ /* 0x000fe2000780c0ff */
[----:B------:R-:W-:Y:S01]  /*1a890*/  UIADD3 UR25, UR18, 0x1, URZ ;  /* 0x0000000112197890 */ /* 0x000fe2000fffe03f */
[----:B------:R-:W-:Y:S02]  /*1a8a0*/  ULDC.64 UR22, c[0x0][0x198] ;  /* 0x0000660000167ab9 */ /* 0x000fe40000000a00 */
[----:B------:R-:W-:-:S13]  /*1a8b0*/  PLOP3.LUT P0, PT, P0, P2, PT, 0x8a, 0x0 ;  /* 0x000000000000781c */ /* 0x000fda0000705172 */
.L_x_556:
[----:B------:R-:W-:-:S03]  /*1a8c0*/  UMOV UR7, 0xffffffff ;  /* 0xffffffff00077882 */ /* 0x000fc60000000000 */
[----:B------:R-:W-:Y:S05]  /*1a8d0*/  BRA.DIV UR7, `(.L_x_545) ;  /* 0x0000001207107947 */ /* 0x000fea000b800000 */
[----:B------:R-:W-:-:S13]  /*1a8e0*/  ELECT P6, URZ, PT ;  /* 0x00000000003f782f */ /* 0x000fda00038c0000 */
.L_x_569:
[----:B------:R-:W0:Y:S01]  /*1a8f0*/  LDC R4, c[0x0][0x28c] ;  /* 0x0000a300ff047b82 */ /* 0x000e220000000800 */
[----:B------:R-:W-:Y:S01]  /*1a900*/  BSSY B1, `(.L_x_546) ;  /* 0x0000035000017945 */ /* 0x000fe20003800000 */
[----:B0-----:R-:W-:-:S13]  /*1a910*/  ISETP.LT.OR P6, PT, R4, 0x1, !P6 ;  /* 0x000000010400780c */ /* 0x001fda00077c1670 */
[----:B------:R-:W-:Y:S05]  /*1a920*/  @P6 BRA `(.L_x_547) ;  /* 0x0000000000c86947 */ /* 0x000fea0003800000 */
[----:B------:R-:W-:Y:S01]  /*1a930*/  IMAD.SHL.U32 R11, R3, 0x100, RZ ;  /* 0x00000100030b7824 */ /* 0x000fe200078e00ff */
[----:B------:R-:W-:Y:S01]  /*1a940*/  MOV R12, RZ ;  /* 0x000000ff000c7202 */ /* 0x000fe20000000f00 */
[----:B------:R-:W-:Y:S02]  /*1a950*/  IMAD.SHL.U32 R2, R2, 0x100, RZ ;  /* 0x0000010002027824 */ /* 0x000fe400078e00ff */
[----:B------:R-:W-:Y:S02]  /*1a960*/  IMAD.U32 R14, RZ, RZ, UR25 ;  /* 0x00000019ff0e7e24 */ /* 0x000fe4000f8e00ff */
[----:B------:R-:W-:Y:S02]  /*1a970*/  IMAD.MOV.U32 R3, RZ, RZ, R0 ;  /* 0x000000ffff037224 */ /* 0x000fe400078e0000 */
[----:B------:R-:W-:-:S07]  /*1a980*/  IMAD.MOV.U32 R4, RZ, RZ, R6 ;  /* 0x000000ffff047224 */ /* 0x000fce00078e0006 */
.L_x_551:
[----:B------:R-:W0:Y:S01]  /*1a990*/  S2R R10, SR_CgaCtaId ;  /* 0x00000000000a7919 */ /* 0x000e220000008800 */
[----:B------:R-:W-:Y:S01]  /*1a9a0*/  MOV R5, 0x400 ;  /* 0x0000040000057802 */ /* 0x000fe20000000f00 */
[----:B------:R-:W1:Y:S03]  /*1a9b0*/  @!P2 LDC R7, c[0x0][0x500] ;  /* 0x00014000ff07ab82 */ /* 0x000e660000000800 */
[----:B0-----:R-:W-:Y:S02]  /*1a9c0*/  LEA R13, R10, R5, 0x18 ;  /* 0x000000050a0d7211 */ /* 0x001fe400078ec0ff */
[----:B------:R-:W-:Y:S02]  /*1a9d0*/  SHF.L.U32 R5, R3, 0x1f, RZ ;  /* 0x0000001f03057819 */ /* 0x000fe400000006ff */
[----:B------:R-:W-:-:S04]  /*1a9e0*/  LEA R10, R4, R13, 0x3 ;  /* 0x0000000d040a7211 */ /* 0x000fc800078e18ff */
[----:B------:R-:W0:Y:S02]  /*1a9f0*/  SYNCS.PHASECHK.TRANS64.TRYWAIT P1, [R10+URZ+0x30], R5 ;  /* 0x000030050a0075a7 */ /* 0x000e24000802017f */
[----:B01----:R-:W-:Y:S05]  /*1aa00*/  @!P1 BRA `(.L_x_548) ;  /* 0x0000000c00e49947 */ /* 0x003fea0003800000 */
.L_x_570:
[----:B------:R-:W-:Y:S01]  /*1aa10*/  UPRMT UR7, UR24, 0x9910, URZ ;  /* 0x0000991018077896 */ /* 0x000fe2000800003f */
[----:B------:R1:W-:Y:S03]  /*1aa20*/  @!P2 SYNCS.ARRIVE.TRANS64 RZ, [R10+URZ], R7 ;  /* 0x000000070affa9a7 */ /* 0x0003e6000800003f */
[----:B------:R-:W-:-:S06]  /*1aa30*/  UISETP.NE.AND UP0, UPT, UR7, 0x2, UPT ;  /* 0x000000020700788c */ /* 0x000fcc000bf05270 */
[----:B------:R-:W-:-:S13]  /*1aa40*/  PLOP3.LUT P1, PT, PT, PT, UP0, 0x80, 0x0 ;  /* 0x000000000000781c */ /* 0x000fda0003f2f008 */
[----:B-1----:R-:W-:Y:S05]  /*1aa50*/  @P1 BRA `(.L_x_549) ;  /* 0x0000000000041947 */ /* 0x002fea0003800000 */
[----:B------:R-:W-:Y:S01]  /*1aa60*/  BPT.TRAP 0x1 ;  /* 0x000000040000795c */ /* 0x000fe20000300000 */
.L_x_549:
[----:B------:R-:W-:Y:S05]  /*1aa70*/  @P0 BRA `(.L_x_550) ;  /* 0x0000000000040947 */ /* 0x000fea0003800000 */
[----:B------:R-:W-:Y:S01]  /*1aa80*/  BPT.TRAP 0x1 ;  /* 0x000000040000795c */ /* 0x000fe20000300000 */
.L_x_550:
[----:B------:R-:W-:Y:S01]  /*1aa90*/  IMAD R13, R4, 0x8000, R13 ;  /* 0x00008000040d7824 */ /* 0x000fe200078e020d */
[----:B------:R-:W-:Y:S01]  /*1aaa0*/  R2UR UR9, R10 ;  /* 0x000000000a0972ca */ /* 0x000fe200000e0000 */
[----:B------:R-:W-:Y:S01]  /*1aab0*/  VIADD R14, R14, 0xffffffff ;  /* 0xffffffff0e0e7836 */ /* 0x000fe20000000000 */
[----:B------:R-:W-:Y:S01]  /*1aac0*/  UIADD3 UR14, UP0, UR22, 0xf0, URZ ;  /* 0x000000f0160e7890 */ /* 0x000fe2000ff1e03f */
[----:B------:R-:W-:Y:S01]  /*1aad0*/  R2UR UR11, R11 ;  /* 0x000000000b0b72ca */ /* 0x000fe200000e0000 */
[----:B------:R-:W-:Y:S01]  /*1aae0*/  UIADD3 UR26, UP1, UR22, 0x1f0, URZ ;  /* 0x000001f0161a7890 */ /* 0x000fe2000ff3e03f */
[----:B------:R-:W-:Y:S01]  /*1aaf0*/  R2UR UR7, R13 ;  /* 0x000000000d0772ca */ /* 0x000fe200000e0000 */
[----:B------:R-:W-:Y:S01]  /*1ab00*/  UIADD3.X UR15, URZ, UR23, URZ, UP0, !UPT ;  /* 0x000000173f0f7290 */ /* 0x000fe200087fe43f */
[----:B------:R-:W-:Y:S01]  /*1ab10*/  R2UR UR10, R12 ;  /* 0x000000000c0a72ca */ /* 0x000fe200000e0000 */
[----:B------:R-:W-:Y:S01]  /*1ab20*/  VIADD R4, R4, 0x1 ;  /* 0x0000000104047836 */ /* 0x000fe20000000000 */
[----:B------:R-:W-:Y:S01]  /*1ab30*/  R2UR UR12, R9 ;  /* 0x00000000090c72ca */ /* 0x000fe200000e0000 */
[----:B------:R-:W-:Y:S01]  /*1ab40*/  UIADD3.X UR27, URZ, UR23, URZ, UP1, !UPT ;  /* 0x000000173f1b7290 */ /* 0x000fe20008ffe43f */
[----:B------:R-:W-:Y:S01]  /*1ab50*/  R2UR UR19, R2 ;  /* 0x00000000021372ca */ /* 0x000fe200000e0000 */
[----:B------:R-:W-:Y:S01]  /*1ab60*/  UMOV UR16, 0x0 ;  /* 0x0000000000107882 */ /* 0x000fe20000000000 */
[----:B------:R-:W-:Y:S01]  /*1ab70*/  ISETP.GT.AND P3, PT, R14, 0x1, PT ;  /* 0x000000010e00780c */ /* 0x000fe20003f64270 */
[----:B------:R-:W-:Y:S01]  /*1ab80*/  UMOV UR17, 0x10000000 ;  /* 0x1000000000117882 */ /* 0x000fe20000000000 */
[----:B------:R-:W-:-:S02]  /*1ab90*/  ISETP.NE.AND P1, PT, R4, 0x6, PT ;  /* 0x000000060400780c */ /* 0x000fc40003f25270 */
[----:B------:R-:W-:Y:S01]  /*1aba0*/  IADD3 R12, R12, 0x40, RZ ;  /* 0x000000400c0c7810 */ /* 0x000fe20007ffe0ff */
[----:B------:R-:W-:Y:S01]  /*1abb0*/  UIADD3 UR8, UR7, 0x180, URZ ;  /* 0x0000018007087890 */ /* 0x000fe2000fffe03f */
[----:B0-----:R-:W-:Y:S01]  /*1abc0*/  SEL R10, RZ, 0x1, P1 ;  /* 0x00000001ff0a7807 */ /* 0x001fe20000800000 */
[----:B------:R-:W-:Y:S01]  /*1abd0*/  UIADD3 UR7, UR7, 0x30180, URZ ;  /* 0x0003018007077890 */ /* 0x000fe2000fffe03f */
[----:B------:R-:W-:Y:S02]  /*1abe0*/  SEL R4, R4, RZ, P1 ;  /* 0x000000ff04047207 */ /* 0x000fe40000800000 */
[----:B------:R-:W-:-:S04]  /*1abf0*/  LOP3.LUT R3, R3, R10, RZ, 0x3c, !PT ;  /* 0x0000000a03037212 */ /* 0x000fc800078e3cff */
[----:B------:R0:W-:Y:S02]  /*1ac00*/  UTMALDG.3D [UR8], [UR14], desc[UR16] ;  /* 0x000010080e0075b4 */ /* 0x0001e40008011000 */
[----:B0-----:R-:W-:Y:S01]  /*1ac10*/  UMOV UR8, UR7 ;  /* 0x0000000700087c82 */ /* 0x001fe20008000000 */
[----:B------:R-:W-:Y:S02]  /*1ac20*/  UMOV UR11, UR19 ;  /* 0x00000013000b7c82 */ /* 0x000fe40008000000 */
[----:B------:R0:W-:Y:S02]  /*1ac30*/  UTMALDG.3D [UR8], [UR26], desc[UR16] ;  /* 0x000010081a0075b4 */ /* 0x0001e40008011000 */
[----:B0-----:R-:W-:Y:S05]  /*1ac40*/  @P3 BRA `(.L_x_551) ;  /* 0xfffffffc00503947 */ /* 0x001fea000383ffff */
.L_x_547:
[----:B------:R-:W-:Y:S05]  /*1ac50*/  BSYNC B1 ;  /* 0x0000000000017941 */ /* 0x000fea0003800000 */
.L_x_546:
[----:B------:R-:W2:Y:S01]  /*1ac60*/  LDL.LU R15, [R1+0x200] ;  /* 0x00020000010f7983 */ /* 0x000ea20000300800 */
[----:B------:R-:W-:Y:S01]  /*1ac70*/  LOP3.LUT P1, RZ, R8, 0xff, RZ, 0xc0, !PT ;  /* 0x000000ff08ff7812 */ /* 0x000fe2000782c0ff */
[----:B------:R-:W-:Y:S01]  /*1ac80*/  VIADD R6, R6, UR18 ;  /* 0x0000001206067c36 */ /* 0x000fe20008000000 */
[----:B------:R-:W-:Y:S01]  /*1ac90*/  ULDC.64 UR8, c[0x0][0x650] ;  /* 0x0001940000087ab9 */ /* 0x000fe20000000a00 */
[----:B------:R-:W3:Y:S01]  /*1aca0*/  LDL.LU R13, [R1+0x204] ;  /* 0x00020400010d7983 */ /* 0x000ee20000300800 */
[----:B------:R-:W-:Y:S01]  /*1acb0*/  UISETP.GE.U32.AND UP0, UPT, UR18, 0x6, UPT ;  /* 0x000000061200788c */ /* 0x000fe2000bf06070 */
[----:B------:R-:W-:Y:S01]  /*1acc0*/  BSSY B1, `(.L_x_552) ;  /* 0x0000074000017945 */ /* 0x000fe20003800000 */
[----:B------:R-:W-:Y:S01]  /*1acd0*/  IMAD.MOV.U32 R9, RZ, RZ, -0x1 ;  /* 0xffffffffff097424 */ /* 0x000fe200078e00ff */
[----:B------:R-:W-:Y:S02]  /*1ace0*/  PRMT R4, RZ, 0x7610, R4 ;  /* 0x00007610ff047816 */ /* 0x000fe40000000004 */
[----:B------:R-:W-:-:S02]  /*1acf0*/  PRMT R8, RZ, 0x7610, R8 ;  /* 0x00007610ff087816 */ /* 0x000fc40000000008 */
[----:B------:R-:W-:Y:S02]  /*1ad00*/  PLOP3.LUT P3, PT, PT, PT, UP0, 0x80, 0x0 ;  /* 0x000000000000781c */ /* 0x000fe40003f6f008 */
[----:B------:R-:W0:Y:S01]  /*1ad10*/  @P1 S2R R3, SR_CgaCtaId ;  /* 0x0000000000031919 */ /* 0x000e220000008800 */
[----:B------:R-:W-:-:S04]  /*1ad20*/  @P1 MOV R2, 0x400 ;  /* 0x0000040000021802 */ /* 0x000fc80000000f00 */
[----:B0-----:R-:W-:-:S04]  /*1ad30*/  @P1 LEA R2, R3, R2, 0x18 ;  /* 0x0000000203021211 */ /* 0x001fc800078ec0ff */
[----:B------:R0:W-:Y:S01]  /*1ad40*/  @P1 SYNCS.ARRIVE.TRANS64.A1T0 RZ, [R2+URZ+0x78], RZ ;  /* 0x000078ff02ff19a7 */ /* 0x0001e2000810003f */
[----:B------:R-:W-:Y:S01]  /*1ad50*/  ISETP.GT.U32.AND P1, PT, R6, 0x5, PT ;  /* 0x000000050600780c */ /* 0x000fe20003f24070 */
[----:B0-----:R-:W-:-:S05]  /*1ad60*/  IMAD.U32 R2, RZ, RZ, UR18 ;  /* 0x00000012ff027e24 */ /* 0x001fca000f8e00ff */
[----:B------:R-:W-:Y:S01]  /*1ad70*/  ISETP.LT.U32.AND P1, PT, R2, 0x6, P1 ;  /* 0x000000060200780c */ /* 0x000fe20000f21070 */
[----:B------:R-:W-:Y:S01]  /*1ad80*/  IMAD.WIDE.U32 R2, R6, -0x55555555, RZ ;  /* 0xaaaaaaab06027825 */ /* 0x000fe200078e00ff */
[----:B------:R-:W-:-:S04]  /*1ad90*/  MOV R2, 0xffffffff ;  /* 0xffffffff00027802 */ /* 0x000fc80000000f00 */
[----:B------:R-:W-:Y:S02]  /*1ada0*/  SHF.R.U32.HI R5, RZ, 0x2, R3 ;  /* 0x00000002ff057819 */ /* 0x000fe40000011603 */
[----:B------:R-:W-:-:S03]  /*1adb0*/  SEL R3, RZ, 0x1, !P1 ;  /* 0x00000001ff037807 */ /* 0x000fc60004800000 */
[----:B------:R-:W-:Y:S01]  /*1adc0*/  IMAD R6, R5, -0x6, R6 ;  /* 0xfffffffa05067824 */ /* 0x000fe200078e0206 */
[----:B------:R-:W-:Y:S01]  /*1add0*/  LOP3.LUT R0, R0, R3, RZ, 0x3c, !PT ;  /* 0x0000000300007212 */ /* 0x000fe200078e3cff */
[----:B------:R-:W-:-:S03]  /*1ade0*/  IMAD.MOV.U32 R3, RZ, RZ, -0x1 ;  /* 0xffffffffff037424 */ /* 0x000fc600078e00ff */
[----:B------:R-:W-:Y:S02]  /*1adf0*/  @P3 LOP3.LUT R0, R0, 0x1, R5, 0x78, !PT ;  /* 0x0000000100003812 */ /* 0x000fe400078e7805 */
[----:B---3--:R-:W-:-:S04]  /*1ae00*/  IADD3 R13, P1, R13, UR20, RZ ;  /* 0x000000140d0d7c10 */ /* 0x008fc8000ff3e0ff */
[----:B--2---:R-:W-:Y:S01]  /*1ae10*/  IADD3.X R15, R15, UR13, RZ, P1, !PT ;  /* 0x0000000d0f0f7c10 */ /* 0x004fe20008ffe4ff */
[----:B------:R0:W-:Y:S01]  /*1ae20*/  STL [R1+0x204], R13 ;  /* 0x0002040d01007387 */ /* 0x0001e20000100800 */
[----:B------:R-:W-:-:S03]  /*1ae30*/  ISETP.GE.U32.AND P1, PT, R13, UR8, PT ;  /* 0x000000080d007c0c */ /* 0x000fc6000bf26070 */
[----:B------:R0:W-:Y:S01]  /*1ae40*/  STL [R1+0x200], R15 ;  /* 0x0002000f01007387 */ /* 0x0001e20000100800 */
[----:B------:R-:W-:-:S13]  /*1ae50*/  ISETP.GE.U32.AND.EX P1, PT, R15, UR9, PT, P1 ;  /* 0x000000090f007c0c */ /* 0x000fda000bf26110 */
[----:B0-----:R-:W-:Y:S05]  /*1ae60*/  @P1 BRA `(.L_x_553) ;  /* 0x0000000400641947 */ /* 0x001fea0003800000 */
[----:B------:R-:W0:Y:S01]  /*1ae70*/  S2R R7, SR_CTAID.X ;  /* 0x0000000000077919 */ /* 0x000e220000002500 */
[----:B------:R-:W-:Y:S01]  /*1ae80*/  ULDC UR7, c[0x0][0x150] ;  /* 0x0000540000077ab9 */ /* 0x000fe20000000800 */
[----:B------:R-:W1:Y:S01]  /*1ae90*/  LDC R4, c[0x0][0x144] ;  /* 0x00005100ff047b82 */ /* 0x000e620000000800 */
[----:B------:R-:W-:Y:S01]  /*1aea0*/  UISETP.NE.AND UP0, UPT, UR45, URZ, UPT ;  /* 0x0000003f2d00728c */ /* 0x000fe2000bf05270 */
[----:B------:R-:W2:Y:S01]  /*1aeb0*/  S2R R5, SR_CTAID.Y ;  /* 0x0000000000057919 */ /* 0x000ea20000002600 */
[----:B------:R-:W-:Y:S01]  /*1aec0*/  ULDC.64 UR8, c[0x0][0x628] ;  /* 0x00018a0000087ab9 */ /* 0x000fe20000000a00 */
[----:B------:R-:W-:-:S03]  /*1aed0*/  ULDC UR10, c[0x0][0x630] ;  /* 0x00018c00000a7ab9 */ /* 0x000fc60000000800 */
[----:B------:R-:W-:Y:S01]  /*1aee0*/  PLOP3.LUT P1, PT, PT, PT, UP0, 0x80, 0x0 ;  /* 0x000000000000781c */ /* 0x000fe20003f2f008 */
[----:B------:R-:W3:Y:S01]  /*1aef0*/  LDC R10, c[0x0][0x148] ;  /* 0x00005200ff0a7b82 */ /* 0x000ee20000000800 */
[----:B0-----:R-:W-:Y:S02]  /*1af00*/  I2FP.F32.U32 R2, R7 ;  /* 0x0000000700027245 */ /* 0x001fe40000201000 */
[----:B--2---:R-:W-:-:S03]  /*1af10*/  I2FP.F32.U32 R3, R5 ;  /* 0x0000000500037245 */ /* 0x004fc60000201000 */
[----:B------:R-:W-:Y:S01]  /*1af20*/  FMUL R2, R2, UR7 ;  /* 0x0000000702027c20 */ /* 0x000fe20008400000 */
[----:B------:R-:W-:Y:S02]  /*1af30*/  ULDC UR7, c[0x0][0x154] ;  /* 0x0000550000077ab9 */ /* 0x000fe40000000800 */
[----:B------:R-:W-:-:S03]  /*1af40*/  FMUL R9, R3, UR7 ;  /* 0x0000000703097c20 */ /* 0x000fc60008400000 */
[----:B------:R-:W0:Y:S08]  /*1af50*/  F2I.U32.TRUNC.NTZ R2, R2 ;  /* 0x0000000200027305 */ /* 0x000e30000020f000 */
[----:B------:R-:W2:Y:S01]  /*1af60*/  F2I.U32.TRUNC.NTZ R9, R9 ;  /* 0x0000000900097305 */ /* 0x000ea2000020f000 */
[----:B0-----:R-:W-:Y:S01]  /*1af70*/  IMAD.MOV R3, RZ, RZ, -R2 ;  /* 0x000000ffff037224 */ /* 0x001fe200078e0a02 */
[----:B------:R-:W-:-:S03]  /*1af80*/  MOV R2, R13 ;  /* 0x0000000d00027202 */ /* 0x000fc60000000f00 */
[----:B-1----:R-:W-:Y:S02]  /*1af90*/  IMAD R7, R4, R3, R7 ;  /* 0x0000000304077224 */ /* 0x002fe400078e0207 */
[----:B--2---:R-:W-:-:S04]  /*1afa0*/  IMAD.MOV R3, RZ, RZ, -R9 ;  /* 0x000000ffff037224 */ /* 0x004fc800078e0a09 */
[----:B---3--:R-:W-:Y:S01]  /*1afb0*/  @P1 IMAD R7, R10, R3, R5 ;  /* 0x000000030a071224 */ /* 0x008fe200078e0205 */
[----:B------:R-:W-:Y:S01]  /*1afc0*/  ISETP.NE.U32.AND P1, PT, RZ, UR8, PT ;  /* 0x00000008ff007c0c */ /* 0x000fe2000bf25070 */
[----:B------:R-:W-:-:S03]  /*1afd0*/  IMAD.MOV.U32 R3, RZ, RZ, R15 ;  /* 0x000000ffff037224 */ /* 0x000fc600078e000f */
[----:B------:R-:W-:-:S13]  /*1afe0*/  ISETP.NE.AND.EX P1, PT, RZ, UR9, PT, P1 ;  /* 0x00000009ff007c0c */ /* 0x000fda000bf25310 */
[----:B------:R-:W-:Y:S05]  /*1aff0*/  @!P1 BRA `(.L_x_554) ;  /* 0x0000000000289947 */ /* 0x000fea0003800000 */
[----:B------:R-:W-:Y:S02]  /*1b000*/  ULDC UR7, c[0x0][0x634] ;  /* 0x00018d0000077ab9 */ /* 0x000fe40000000800 */
[----:B------:R-:W-:-:S05]  /*1b010*/  IADD3 R3, P1, R13, UR7, RZ ;  /* 0x000000070d037c10 */ /* 0x000fca000ff3e0ff */
[----:B------:R-:W-:-:S04]  /*1b020*/  IMAD.X R9, RZ, RZ, R15, P1 ;  /* 0x000000ffff097224 */ /* 0x000fc800008e060f */
[----:B------:R-:W-:-:S04]  /*1b030*/  IMAD.WIDE.U32 R4, R9, UR8, RZ ;  /* 0x0000000809047c25 */ /* 0x000fc8000f8e00ff */
[----:B------:R-:W-:-:S04]  /*1b040*/  IMAD.WIDE.U32 R4, P1, R3, UR9, R4 ;  /* 0x0000000903047c25 */ /* 0x000fc8000f820004 */
[----:B------:R-:W-:Y:S01]  /*1b050*/  IMAD.WIDE.U32 R2, R3, UR8, RZ ;  /* 0x0000000803027c25 */ /* 0x000fe2000f8e00ff */
[----:B------:R-:W-:-:S04]  /*1b060*/  MOV R2, R5 ;  /* 0x0000000500027202 */ /* 0x000fc80000000f00 */
[----:B------:R-:W-:Y:S01]  /*1b070*/  IADD3 RZ, P3, R3, R4, RZ ;  /* 0x0000000403ff7210 */ /* 0x000fe20007f7e0ff */
[----:B------:R-:W-:-:S04]  /*1b080*/  IMAD.X R3, RZ, RZ, RZ, P1 ;  /* 0x000000ffff037224 */ /* 0x000fc800008e06ff */
[----:B------:R-:W-:-:S08]  /*1b090*/  IMAD.WIDE.U32.X R2, R9, UR9, R2, P3 ;  /* 0x0000000909027c25 */ /* 0x000fd000098e0402 */
.L_x_554:
[--C-:B------:R-:W-:Y:S01]  /*1b0a0*/  SHF.R.U64 R9, R2, UR10, R3.reuse ;  /* 0x0000000a02097c19 */ /* 0x100fe20008001203 */
[----:B------:R-:W-:Y:S01]  /*1b0b0*/  ULDC.64 UR8, c[0x0][0x620] ;  /* 0x0001880000087ab9 */ /* 0x000fe20000000a00 */
[----:B------:R-:W-:Y:S01]  /*1b0c0*/  SHF.R.U32.HI R2, RZ, UR10, R3 ;  /* 0x0000000aff027c19 */ /* 0x000fe20008011603 */
[----:B------:R-:W-:Y:S01]  /*1b0d0*/  IMAD.MOV.U32 R3, RZ, RZ, R15 ;  /* 0x000000ffff037224 */ /* 0x000fe200078e000f */
[----:B------:R-:W-:Y:S01]  /*1b0e0*/  IADD3 R11, P1, RZ, -R9, RZ ;  /* 0x80000009ff0b7210 */ /* 0x000fe20007f3e0ff */
[----:B------:R-:W-:-:S04]  /*1b0f0*/  ULDC UR7, c[0x0][0x618] ;  /* 0x0001860000077ab9 */ /* 0x000fc80000000800 */
[----:B------:R-:W-:-:S04]  /*1b100*/  IMAD.X R2, RZ, RZ, ~R2, P1 ;  /* 0x000000ffff027224 */ /* 0x000fc800008e0e02 */
[----:B------:R-:W-:-:S04]  /*1b110*/  IMAD R2, R2, UR8, RZ ;  /* 0x0000000802027c24 */ /* 0x000fc8000f8e02ff */
[----:B------:R-:W-:Y:S02]  /*1b120*/  IMAD R5, R11, UR9, R2 ;  /* 0x000000090b057c24 */ /* 0x000fe4000f8e0202 */
[----:B------:R-:W-:-:S04]  /*1b130*/  IMAD.MOV.U32 R2, RZ, RZ, R13 ;  /* 0x000000ffff027224 */ /* 0x000fc800078e000d */
[----:B------:R-:W-:Y:S01]  /*1b140*/  IMAD.WIDE.U32 R2, R11, UR8, R2 ;  /* 0x000000080b027c25 */ /* 0x000fe2000f8e0002 */
[----:B------:R-:W-:Y:S02]  /*1b150*/  ULDC.64 UR8, c[0x0][0x640] ;  /* 0x0001900000087ab9 */ /* 0x000fe40000000a00 */
[----:B------:R-:W-:Y:S02]  /*1b160*/  ISETP.NE.U32.AND P1, PT, RZ, UR8, PT ;  /* 0x00000008ff007c0c */ /* 0x000fe4000bf25070 */
[----:B------:R-:W-:Y:S02]  /*1b170*/  IADD3 R3, R3, R5, RZ ;  /* 0x0000000503037210 */ /* 0x000fe40007ffe0ff */
[----:B------:R-:W-:Y:S02]  /*1b180*/  ISETP.NE.AND.EX P1, PT, RZ, UR9, PT, P1 ;  /* 0x00000009ff007c0c */ /* 0x000fe4000bf25310 */
[--C-:B------:R-:W-:Y:S02]  /*1b190*/  SHF.R.U64 R10, R2, UR7, R3.reuse ;  /* 0x00000007020a7c19 */ /* 0x100fe40008001203 */
[----:B------:R-:W-:Y:S01]  /*1b1a0*/  SHF.R.U32.HI R3, RZ, UR7, R3 ;  /* 0x00000007ff037c19 */ /* 0x000fe20008011603 */
[----:B------:R-:W-:-:S03]  /*1b1b0*/  ULDC UR7, c[0x0][0x608] ;  /* 0x0001820000077ab9 */ /* 0x000fc60000000800 */
[--C-:B------:R-:W-:Y:S02]  /*1b1c0*/  SHF.R.U64 R12, R10, UR7, R3.reuse ;  /* 0x000000070a0c7c19 */ /* 0x100fe40008001203 */
[----:B------:R-:W-:Y:S01]  /*1b1d0*/  SHF.R.U32.HI R3, RZ, UR7, R3 ;  /* 0x00000007ff037c19 */ /* 0x000fe20008011603 */
[----:B------:R-:W-:-:S03]  /*1b1e0*/  ULDC UR7, c[0x0][0x658] ;  /* 0x0001960000077ab9 */ /* 0x000fc60000000800 */
[--C-:B------:R-:W-:Y:S02]  /*1b1f0*/  SHF.R.U64 R11, R12, UR7, R3.reuse ;  /* 0x000000070c0b7c19 */ /* 0x100fe40008001203 */
[----:B------:R-:W-:-:S03]  /*1b200*/  SHF.R.U32.HI R13, RZ, UR7, R3 ;  /* 0x00000007ff0d7c19 */ /* 0x000fc60008011603 */
[----:B------:R-:W-:Y:S02]  /*1b210*/  IMAD.MOV.U32 R2, RZ, RZ, R11 ;  /* 0x000000ffff027224 */ /* 0x000fe400078e000b */
[----:B------:R-:W-:Y:S01]  /*1b220*/  IMAD.MOV.U32 R3, RZ, RZ, R13 ;  /* 0x000000ffff037224 */ /* 0x000fe200078e000d */
[----:B------:R-:W-:Y:S06]  /*1b230*/  @!P1 BRA `(.L_x_555) ;  /* 0x0000000000289947 */ /* 0x000fec0003800000 */
[----:B------:R-:W-:Y:S02]  /*1b240*/  ULDC UR7, c[0x0][0x64c] ;  /* 0x0001930000077ab9 */ /* 0x000fe40000000800 */
[----:B------:R-:W-:-:S05]  /*1b250*/  IADD3 R3, P1, R11, UR7, RZ ;  /* 0x000000070b037c10 */ /* 0x000fca000ff3e0ff */
[----:B------:R-:W-:-:S04]  /*1b260*/  IMAD.X R13, RZ, RZ, R13, P1 ;  /* 0x000000ffff0d7224 */ /* 0x000fc800008e060d */
[----:B------:R-:W-:-:S04]  /*1b270*/  IMAD.WIDE.U32 R4, R13, UR8, RZ ;  /* 0x000000080d047c25 */ /* 0x000fc8000f8e00ff */
[----:B------:R-:W-:-:S04]  /*1b280*/  IMAD.WIDE.U32 R4, P1, R3, UR9, R4 ;  /* 0x0000000903047c25 */ /* 0x000fc8000f820004 */
[----:B------:R-:W-:-:S04]  /*1b290*/  IMAD.WIDE.U32 R2, R3, UR8, RZ ;  /* 0x0000000803027c25 */ /* 0x000fc8000f8e00ff */
[----:B------:R-:W-:Y:S01]  /*1b2a0*/  IMAD.MOV.U32 R2, RZ, RZ, R5 ;  /* 0x000000ffff027224 */ /* 0x000fe200078e0005 */
[----:B------:R-:W-:Y:S02]  /*1b2b0*/  IADD3 RZ, P3, R3, R4, RZ ;  /* 0x0000000403ff7210 */ /* 0x000fe40007f7e0ff */
[----:B------:R-:W-:-:S03]  /*1b2c0*/  IADD3.X R3, RZ, RZ, RZ, P1, !PT ;  /* 0x000000ffff037210 */ /* 0x000fc60000ffe4ff */
[----:B------:R-:W-:-:S08]  /*1b2d0*/  IMAD.WIDE.U32.X R2, R13, UR9, R2, P3 ;  /* 0x000000090d027c25 */ /* 0x000fd000098e0402 */
.L_x_555:
[----:B------:R-:W-:Y:S01]  /*1b2e0*/  ULDC UR7, c[0x0][0x648] ;  /* 0x0001920000077ab9 */ /* 0x000fe20000000800 */
[----:B------:R-:W-:Y:S01]  /*1b2f0*/  LOP3.LUT R12, R12, UR6, RZ, 0xc0, !PT ;  /* 0x000000060c0c7c12 */ /* 0x000fe2000f8ec0ff */
[----:B------:R-:W-:Y:S01]  /*1b300*/  UISETP.NE.AND UP0, UPT, UR45, URZ, UPT ;  /* 0x0000003f2d00728c */ /* 0x000fe2000bf05270 */
[----:B------:R-:W-:Y:S01]  /*1b310*/  SHF.R.U64 R3, R2, UR7, R3 ;  /* 0x0000000702037c19 */ /* 0x000fe20008001203 */
[----:B------:R-:W-:Y:S01]  /*1b320*/  ULDC UR7, c[0x0][0x638] ;  /* 0x00018e0000077ab9 */ /* 0x000fe20000000800 */
[----:B------:R-:W-:-:S03]  /*1b330*/  LOP3.LUT R4, R10, UR4, RZ, 0xc0, !PT ;  /* 0x000000040a047c12 */ /* 0x000fc6000f8ec0ff */
[----:B------:R-:W-:Y:S01]  /*1b340*/  IMAD.MOV R2, RZ, RZ, -R3 ;  /* 0x000000ffff027224 */ /* 0x000fe200078e0a03 */
[----:B------:R-:W-:Y:S01]  /*1b350*/  PLOP3.LUT P1, PT, PT, PT, UP0, 0x40, 0x0 ;  /* 0x000000000000781c */ /* 0x000fe20003f2e808 */
[----:B------:R-:W-:Y:S01]  /*1b360*/  IMAD R12, R3, UR5, R12 ;  /* 0x00000005030c7c24 */ /* 0x000fe2000f8e020c */
[----:B------:R-:W-:Y:S01]  /*1b370*/  PLOP3.LUT P3, PT, PT, PT, UP0, 0x40, 0x0 ;  /* 0x000000000000781c */ /* 0x000fe20003f6e808 */
[----:B------:R-:W-:Y:S01]  /*1b380*/  IMAD R11, R2, UR7, R11 ;  /* 0x00000007020b7c24 */ /* 0x000fe2000f8e020b */
[----:B------:R-:W-:Y:S02]  /*1b390*/  ULDC UR7, c[0x0][0x610] ;  /* 0x0001840000077ab9 */ /* 0x000fe40000000800 */
[----:B------:R-:W-:Y:S01]  /*1b3a0*/  IMAD R7, R12, UR7, R7 ;  /* 0x000000070c077c24 */ /* 0x000fe2000f8e0207 */
[----:B------:R-:W-:Y:S02]  /*1b3b0*/  ULDC UR7, c[0x0][0x600] ;  /* 0x0001800000077ab9 */ /* 0x000fe40000000800 */
[----:B------:R-:W-:-:S05]  /*1b3c0*/  IMAD R4, R11, UR7, R4 ;  /* 0x000000070b047c24 */ /* 0x000fca000f8e0204 */
[----:B------:R-:W-:Y:S02]  /*1b3d0*/  SEL R2, R4, R7, P1 ;  /* 0x0000000704027207 */ /* 0x000fe40000800000 */
[----:B------:R-:W-:Y:S01]  /*1b3e0*/  SEL R3, R7, R4, P3 ;  /* 0x0000000407037207 */ /* 0x000fe20001800000 */
[----:B------:R-:W-:-:S07]  /*1b3f0*/  IMAD.MOV.U32 R4, RZ, RZ, 0x1 ;  /* 0x00000001ff047424 */ /* 0x000fce00078e00ff */
.L_x_553:
[----:B------:R-:W-:Y:S05]  /*1b400*/  BSYNC B1 ;  /* 0x0000000000017941 */ /* 0x000fea0003800000 */
.L_x_552:
[----:B------:R-:W-:-:S13]  /*1b410*/  LOP3.LUT P1, RZ, R4, 0xff, RZ, 0xc0, !PT ;  /* 0x000000ff04ff7812 */ /* 0x000fda000782c0ff */
[----:B------:R-:W-:Y:S05]  /*1b420*/  @P1 BRA `(.L_x_556) ;  /* 0xfffffff400241947 */ /* 0x000fea000383ffff */
[----:B------:R-:W-:Y:S05]  /*1b430*/  BSYNC B0 ;  /* 0x0000000000007941 */ /* 0x000fea0003800000 */
.L_x_544:
[----:B------:R-:W-:-:S03]  /*1b440*/  UMOV UR7, 0xffffffff ;  /* 0xffffffff00077882 */ /* 0x000fc60000000000 */
[----:B------:R-:W-:Y:S05]  /*1b450*/  BRA.DIV UR7, `(.L_x_557) ;  /* 0x0000000607647947 */ /* 0x000fea000b800000 */
[----:B------:R-:W-:-:S13]  /*1b460*/  ELECT P6, URZ, PT ;  /* 0x00000000003f782f */ /* 0x000fda00038c0000 */
.L_x_573:
[----:B------:R-:W-:Y:S04]  /*1b470*/  BSSY B0, `(.L_x_558) ;  /* 0x000003e000007945 */ /* 0x000fe80003800000 */
[----:B------:R-:W-:Y:S05]  /*1b480*/  @!P6 BRA `(.L_x_559) ;  /* 0x0000000000f0e947 */ /* 0x000fea0003800000 */
[----:B------:R-:W-:-:S04]  /*1b490*/  ULOP3.LUT UR7, UR40, 0x2, URZ, 0xfc, !UPT ;  /* 0x0000000228077892 */ /* 0x000fc8000f8efc3f */
[----:B------:R-:W-:-:S06]  /*1b4a0*/  UISETP.NE.AND UP0, UPT, UR7, 0x3, UPT ;  /* 0x000000030700788c */ /* 0x000fcc000bf05270 */
[----:B------:R-:W-:-:S13]  /*1b4b0*/  PLOP3.LUT P0, PT, PT, PT, UP0, 0x80, 0x0 ;  /* 0x000000000000781c */ /* 0x000fda0003f0f008 */
[----:B------:R-:W-:Y:S05]  /*1b4c0*/  @!P0 BRA `(.L_x_560) ;  /* 0x0000000000048947 */ /* 0x000fea0003800000 */
[----:B------:R-:W-:Y:S01]  /*1b4d0*/  BPT.TRAP 0x1 ;  /* 0x000000040000795c */ /* 0x000fe20000300000 */
.L_x_560:
[----:B------:R-:W0:Y:S01]  /*1b4e0*/  S2R R3, SR_CgaCtaId ;  /* 0x0000000000037919 */ /* 0x000e220000008800 */
[----:B------:R-:W-:-:S04]  /*1b4f0*/  MOV R2, 0x400 ;  /* 0x0000040000027802 */ /* 0x000fc80000000f00 */
[----:B0-----:R-:W-:Y:S02]  /*1b500*/  LEA R3, R3, R2, 0x18 ;  /* 0x0000000203037211 */ /* 0x001fe400078ec0ff */
[----:B------:R-:W-:Y:S02]  /*1b510*/  SHF.L.U32 R2, R0, 0x1f, RZ ;  /* 0x0000001f00027819 */ /* 0x000fe400000006ff */
[----:B------:R-:W-:-:S05]  /*1b520*/  IADD3 R3, R3, 0x30, RZ ;  /* 0x0000003003037810 */ /* 0x000fca0007ffe0ff */
[----:B------:R-:W-:-:S04]  /*1b530*/  IMAD R5, R6, 0x8, R3 ;  /* 0x0000000806057824 */ /* 0x000fc800078e0203 */
[----:B------:R-:W0:Y:S02]  /*1b540*/  SYNCS.PHASECHK.TRANS64.TRYWAIT P0, [R5+URZ], R2 ;  /* 0x00000002050075a7 */ /* 0x000e24000800017f */
[----:B0-----:R-:W-:Y:S05]  /*1b550*/  @!P0 BRA `(.L_x_561) ;  /* 0x0000000400448947 */ /* 0x001fea0003800000 */
.L_x_574:
[----:B------:R-:W-:-:S05]  /*1b560*/  VIADD R6, R6, 0x1 ;  /* 0x0000000106067836 */ /* 0x000fca0000000000 */
[----:B------:R-:W-:-:S04]  /*1b570*/  ISETP.NE.AND P0, PT, R6, 0x6, PT ;  /* 0x000000060600780c */ /* 0x000fc80003f05270 */
[----:B0-----:R-:W-:Y:S02]  /*1b580*/  SEL R5, RZ, 0x1, P0 ;  /* 0x00000001ff057807 */ /* 0x001fe40000000000 */
[----:B------:R-:W-:Y:S02]  /*1b590*/  SEL R6, R6, RZ, P0 ;  /* 0x000000ff06067207 */ /* 0x000fe40000000000 */
[----:B------:R-:W-:-:S03]  /*1b5a0*/  LOP3.LUT R5, R0, R5, RZ, 0x3c, !PT ;  /* 0x0000000500057212 */ /* 0x000fc600078e3cff */
[----:B------:R-:W-:Y:S01]  /*1b5b0*/  IMAD R7, R6, 0x8, R3 ;  /* 0x0000000806077824 */ /* 0x000fe200078e0203 */
[----:B------:R-:W-:-:S04]  /*1b5c0*/  SHF.L.U32 R0, R5, 0x1f, RZ ;  /* 0x0000001f05007819 */ /* 0x000fc800000006ff */
[----:B------:R-:W0:Y:S02]  /*1b5d0*/  SYNCS.PHASECHK.TRANS64.TRYWAIT P0, [R7+URZ], R0 ;  /* 0x00000000070075a7 */ /* 0x000e24000800017f */
[----:B0-----:R-:W-:Y:S05]  /*1b5e0*/  @!P0 BRA `(.L_x_562) ;  /* 0x0000000400348947 */ /* 0x001fea0003800000 */
.L_x_575:
[----:B0-----:R-:W-:-:S04]  /*1b5f0*/  IADD3 R0, R6, 0x1, RZ ;  /* 0x0000000106007810 */ /* 0x001fc80007ffe0ff */
[----:B------:R-:W-:-:S04]  /*1b600*/  ISETP.NE.AND P0, PT, R0, 0x6, PT ;  /* 0x000000060000780c */ /* 0x000fc80003f05270 */
[----:B------:R-:W-:Y:S02]  /*1b610*/  SEL R2, RZ, 0x1, P0 ;  /* 0x00000001ff027807 */ /* 0x000fe40000000000 */
[----:B------:R-:W-:Y:S02]  /*1b620*/  SEL R4, R0, RZ, P0 ;  /* 0x000000ff00047207 */ /* 0x000fe40000000000 */
[----:B------:R-:W-:-:S03]  /*1b630*/  LOP3.LUT R5, R5, R2, RZ, 0x3c, !PT ;  /* 0x0000000205057212 */ /* 0x000fc600078e3cff */
[----:B------:R-:W-:Y:S01]  /*1b640*/  IMAD R7, R4, 0x8, R3 ;  /* 0x0000000804077824 */ /* 0x000fe200078e0203 */
[----:B------:R-:W-:-:S04]  /*1b650*/  SHF.L.U32 R0, R5, 0x1f, RZ ;  /* 0x0000001f05007819 */ /* 0x000fc800000006ff */
[----:B------:R-:W0:Y:S02]  /*1b660*/  SYNCS.PHASECHK.TRANS64.TRYWAIT P0, [R7+URZ], R0 ;  /* 0x00000000070075a7 */ /* 0x000e24000800017f */
[----:B0-----:R-:W-:Y:S05]  /*1b670*/  @!P0 BRA `(.L_x_563) ;  /* 0x0000000400248947 */ /* 0x001fea0003800000 */
.L_x_576:
[----:B0-----:R-:W-:-:S05]  /*1b680*/  VIADD R0, R4, 0x1 ;  /* 0x0000000104007836 */ /* 0x001fca0000000000 */
        /* <DEDUP_REMOVED lines=8> */
.L_x_577:
        /* <DEDUP_REMOVED lines=9> */
.L_x_578:
[----:B0-----:R-:W-:-:S05]  /*1b7a0*/  VIADD R0, R4, 0x1 ;  /* 0x0000000104007836 */ /* 0x001fca0000000000 */
[----:B------:R-:W-:-:S04]  /*1b7b0*/  ISETP.NE.AND P0, PT, R0, 0x6, PT ;  /* 0x000000060000780c */ /* 0x000fc80003f05270 */
[----:B------:R-:W-:Y:S02]  /*1b7c0*/  SEL R2, RZ, 0x1, P0 ;  /* 0x00000001ff027807 */ /* 0x000fe40000000000 */
[----:B------:R-:W-:Y:S02]  /*1b7d0*/  SEL R0, R0, RZ, P0 ;  /* 0x000000ff00007207 */ /* 0x000fe40000000000 */
[----:B------:R-:W-:-:S03]  /*1b7e0*/  LOP3.LUT R2, R5, R2, RZ, 0x3c, !PT ;  /* 0x0000000205027212 */ /* 0x000fc600078e3cff */
[----:B------:R-:W-:Y:S01]  /*1b7f0*/  IMAD R3, R0, 0x8, R3 ;  /* 0x0000000800037824 */ /* 0x000fe200078e0203 */
[----:B------:R-:W-:-:S07]  /*1b800*/  SHF.L.U32 R0, R2, 0x1f, RZ ;  /* 0x0000001f02007819 */ /* 0x000fce00000006ff */
.L_x_566:
[----:B0-----:R0:W1:Y:S02]  /*1b810*/  SYNCS.PHASECHK.TRANS64.TRYWAIT P0, [R3+URZ], R0 ;  /* 0x00000000030075a7 */ /* 0x001064000800017f */
[----:B-1----:R-:W-:Y:S05]  /*1b820*/  @!P0 NANOSLEEP.SYNCS 0x989680 ;  /* 0x009896800000895d */ /* 0x002fea0003900000 */
[----:B------:R-:W1:Y:S02]  /*1b830*/  @!P0 SYNCS.PHASECHK.TRANS64 P0, [R3+URZ], R0 ;  /* 0x00000000030085a7 */ /* 0x000e64000800007f */
[----:B-1----:R-:W-:Y:S05]  /*1b840*/  @!P0 BRA `(.L_x_566) ;  /* 0xfffffffc00f08947 */ /* 0x002fea000383ffff */
.L_x_559:
[----:B------:R-:W-:Y:S05]  /*1b850*/  BSYNC B0 ;  /* 0x0000000000007941 */ /* 0x000fea0003800000 */
.L_x_558:
[----:B------:R-:W-:Y:S05]  /*1b860*/  EXIT ;  /* 0x000000000000794d */ /* 0x000fea0003800000 */
.L_x_17:
[----:B-1----:R1:W4:Y:S02]  /*1b870*/  SYNCS.PHASECHK.TRANS64.TRYWAIT P1, [R3+URZ], R0 ;  /* 0x00000000030075a7 */ /* 0x002324000802017f */
[----:B----4-:R-:W-:Y:S05]  /*1b880*/  @!P1 NANOSLEEP.SYNCS 0x989680 ;  /* 0x009896800000995d */ /* 0x010fea0003900000 */
[----:B------:R-:W4:Y:S02]  /*1b890*/  @!P1 SYNCS.PHASECHK.TRANS64 P1, [R3+URZ], R0 ;  /* 0x00000000030095a7 */ /* 0x000f24000802007f */
[----:B----4-:R-:W-:Y:S05]  /*1b8a0*/  @!P1 BRA `(.L_x_17) ;  /* 0xfffffffc00f09947 */ /* 0x010fea000383ffff */
[----:B------:R-:W-:Y:S05]  /*1b8b0*/  BRA `(.L_x_16) ;  /* 0xfffffe5800e87947 */ /* 0x000fea000383ffff */
.L_x_22:
[----:B-1----:R-:W-:-:S04]  /*1b8c0*/  MOV R5, UR8 ;  /* 0x0000000800057c02 */ /* 0x002fc80008000f00 */
[----:B------:R1:W2:Y:S03]  /*1b8d0*/  SYNCS.PHASECHK.TRANS64.TRYWAIT P1, [R5+URZ], R4 ;  /* 0x00000004050075a7 */ /* 0x0002a6000802017f */
[----:B--2---:R-:W-:Y:S05]  /*1b8e0*/  @!P1 NANOSLEEP.SYNCS 0x989680 ;  /* 0x009896800000995d */ /* 0x004fea0003900000 */
[----:B------:R-:W2:Y:S02]  /*1b8f0*/  @!P1 SYNCS.PHASECHK.TRANS64 P1, [R5+URZ], R4 ;  /* 0x00000004050095a7 */ /* 0x000ea4000802007f */
[----:B--2---:R-:W-:Y:S05]  /*1b900*/  @!P1 BRA `(.L_x_22) ;  /* 0xfffffffc00ec9947 */ /* 0x004fea000383ffff */
[----:B------:R-:W-:Y:S05]  /*1b910*/  BRA `(.L_x_21) ;  /* 0xfffffe9000607947 */ /* 0x000fea000383ffff */
.L_x_545:
[----:B------:R-:W-:Y:S01]  /*1b920*/  BSSY B1, `(.L_x_567) ;  /* 0x0000006000017945 */ /* 0x000fe20003800000 */
[----:B------:R-:W-:-:S07]  /*1b930*/  IMAD.MOV.U32 R15, RZ, RZ, -0x1 ;  /* 0xffffffffff0f7424 */ /* 0x000fce00078e00ff */
[----:B------:R-:W-:Y:S05]  /*1b940*/  WARPSYNC.COLLECTIVE R15, `(.L_x_568) ;  /* 0x000000000f0c7348 */ /* 0x000fea0003c00000 */
[----:B------:R-:W-:Y:S02]  /*1b950*/  ELECT P6, UR62, PT ;  /* 0x00000000003e782f */ /* 0x000fe400038c0000 */
[----:B------:R-:W-:Y:S01]  /*1b960*/  MOV R14, UR62 ;  /* 0x0000003e000e7c02 */ /* 0x000fe20008000f00 */
[----:B------:R-:W-:Y:S10]  /*1b970*/  ENDCOLLECTIVE ;  /* 0x000000000000791b */ /* 0x000ff40003800000 */
.L_x_568:
[----:B------:R-:W-:Y:S05]  /*1b980*/  BSYNC B1 ;  /* 0x0000000000017941 */ /* 0x000fea0003800000 */
.L_x_567:
[----:B------:R-:W-:Y:S05]  /*1b990*/  BRA `(.L_x_569) ;  /* 0xffffffec00d47947 */ /* 0x000fea000383ffff */
.L_x_548:
[----:B0-----:R0:W1:Y:S02]  /*1b9a0*/  SYNCS.PHASECHK.TRANS64.TRYWAIT P1, [R10+URZ+0x30], R5 ;  /* 0x000030050a0075a7 */ /* 0x001064000802017f */
[----:B-1----:R-:W-:Y:S05]  /*1b9b0*/  @!P1 NANOSLEEP.SYNCS 0x989680 ;  /* 0x009896800000995d */ /* 0x002fea0003900000 */
[----:B------:R-:W1:Y:S02]  /*1b9c0*/  @!P1 SYNCS.PHASECHK.TRANS64 P1, [R10+URZ+0x30], R5 ;  /* 0x000030050a0095a7 */ /* 0x000e64000802007f */
[----:B-1----:R-:W-:Y:S05]  /*1b9d0*/  @!P1 BRA `(.L_x_548) ;  /* 0xfffffffc00f09947 */ /* 0x002fea000383ffff */
[----:B------:R-:W-:Y:S05]  /*1b9e0*/  BRA `(.L_x_570) ;  /* 0xfffffff000087947 */ /* 0x000fea000383ffff */
.L_x_557:
[----:B------:R-:W-:Y:S01]  /*1b9f0*/  BSSY B0, `(.L_x_571) ;  /* 0x0000006000007945 */ /* 0x000fe20003800000 */
[----:B------:R-:W-:-:S07]  /*1ba00*/  IMAD.MOV.U32 R15, RZ, RZ, -0x1 ;  /* 0xffffffffff0f7424 */ /* 0x000fce00078e00ff */
[----:B------:R-:W-:Y:S05]  /*1ba10*/  WARPSYNC.COLLECTIVE R15, `(.L_x_572) ;  /* 0x000000000f0c7348 */ /* 0x000fea0003c00000 */
[----:B------:R-:W-:Y:S02]  /*1ba20*/  ELECT P6, UR62, PT ;  /* 0x00000000003e782f */ /* 0x000fe400038c0000 */
[----:B------:R-:W-:Y:S01]  /*1ba30*/  MOV R14, UR62 ;  /* 0x0000003e000e7c02 */ /* 0x000fe20008000f00 */
[----:B------:R-:W-:Y:S10]  /*1ba40*/  ENDCOLLECTIVE ;  /* 0x000000000000791b */ /* 0x000ff40003800000 */
.L_x_572:
[----:B------:R-:W-:Y:S05]  /*1ba50*/  BSYNC B0 ;  /* 0x0000000000007941 */ /* 0x000fea0003800000 */
.L_x_571:
[----:B------:R-:W-:Y:S05]  /*1ba60*/  BRA `(.L_x_573) ;  /* 0xfffffff800807947 */ /* 0x000fea000383ffff */
.L_x_561:
[----:B0-----:R0:W1:Y:S02]  /*1ba70*/  SYNCS.PHASECHK.TRANS64.TRYWAIT P0, [R5+URZ], R2 ;  /* 0x00000002050075a7 */ /* 0x001064000800017f */
[----:B-1----:R-:W-:Y:S05]  /*1ba80*/  @!P0 NANOSLEEP.SYNCS 0x989680 ;  /* 0x009896800000895d */ /* 0x002fea0003900000 */
[----:B------:R-:W1:Y:S02]  /*1ba90*/  @!P0 SYNCS.PHASECHK.TRANS64 P0, [R5+URZ], R2 ;  /* 0x00000002050085a7 */ /* 0x000e64000800007f */
[----:B-1----:R-:W-:Y:S05]  /*1baa0*/  @!P0 BRA `(.L_x_561) ;  /* 0xfffffffc00f08947 */ /* 0x002fea000383ffff */
[----:B------:R-:W-:Y:S05]  /*1bab0*/  BRA `(.L_x_574) ;  /* 0xfffffff800a87947 */ /* 0x000fea000383ffff */
.L_x_562:
[----:B0-----:R0:W1:Y:S02]  /*1bac0*/  SYNCS.PHASECHK.TRANS64.TRYWAIT P0, [R7+URZ], R0 ;  /* 0x00000000070075a7 */ /* 0x001064000800017f */
[----:B-1----:R-:W-:Y:S05]  /*1bad0*/  @!P0 NANOSLEEP.SYNCS 0x989680 ;  /* 0x009896800000895d */ /* 0x002fea0003900000 */
[----:B------:R-:W1:Y:S02]  /*1bae0*/  @!P0 SYNCS.PHASECHK.TRANS64 P0, [R7+URZ], R0 ;  /* 0x00000000070085a7 */ /* 0x000e64000800007f */
[----:B-1----:R-:W-:Y:S05]  /*1baf0*/  @!P0 BRA `(.L_x_562) ;  /* 0xfffffffc00f08947 */ /* 0x002fea000383ffff */
[----:B------:R-:W-:Y:S05]  /*1bb00*/  BRA `(.L_x_575) ;  /* 0xfffffff800b87947 */ /* 0x000fea000383ffff */
.L_x_563:
[----:B0-----:R0:W1:Y:S02]  /*1bb10*/  SYNCS.PHASECHK.TRANS64.TRYWAIT P0, [R7+URZ], R0 ;  /* 0x00000000070075a7 */ /* 0x001064000800017f */
[----:B-1----:R-:W-:Y:S05]  /*1bb20*/  @!P0 NANOSLEEP.SYNCS 0x989680 ;  /* 0x009896800000895d */ /* 0x002fea0003900000 */
[----:B------:R-:W1:Y:S02]  /*1bb30*/  @!P0 SYNCS.PHASECHK.TRANS64 P0, [R7+URZ], R0 ;  /* 0x00000000070085a7 */ /* 0x000e64000800007f */
[----:B-1----:R-:W-:Y:S05]  /*1bb40*/  @!P0 BRA `(.L_x_563) ;  /* 0xfffffffc00f08947 */ /* 0x002fea000383ffff */
[----:B------:R-:W-:Y:S05]  /*1bb50*/  BRA `(.L_x_576) ;  /* 0xfffffff800c87947 */ /* 0x000fea000383ffff */
.L_x_564:
[----:B0-----:R0:W1:Y:S02]  /*1bb60*/  SYNCS.PHASECHK.TRANS64.TRYWAIT P0, [R7+URZ], R0 ;  /* 0x00000000070075a7 */ /* 0x001064000800017f */
[----:B-1----:R-:W-:Y:S05]  /*1bb70*/  @!P0 NANOSLEEP.SYNCS 0x989680 ;  /* 0x009896800000895d */ /* 0x002fea0003900000 */
[----:B------:R-:W1:Y:S02]  /*1bb80*/  @!P0 SYNCS.PHASECHK.TRANS64 P0, [R7+URZ], R0 ;  /* 0x00000000070085a7 */ /* 0x000e64000800007f */
[----:B-1----:R-:W-:Y:S05]  /*1bb90*/  @!P0 BRA `(.L_x_564) ;  /* 0xfffffffc00f08947 */ /* 0x002fea000383ffff */
[----:B------:R-:W-:Y:S05]  /*1bba0*/  BRA `(.L_x_577) ;  /* 0xfffffff800d87947 */ /* 0x000fea000383ffff */
.L_x_565:
[----:B0-----:R0:W1:Y:S02]  /*1bbb0*/  SYNCS.PHASECHK.TRANS64.TRYWAIT P0, [R7+URZ], R0 ;  /* 0x00000000070075a7 */ /* 0x001064000800017f */
[----:B-1----:R-:W-:Y:S05]  /*1bbc0*/  @!P0 NANOSLEEP.SYNCS 0x989680 ;  /* 0x009896800000895d */ /* 0x002fea0003900000 */
[----:B------:R-:W1:Y:S02]  /*1bbd0*/  @!P0 SYNCS.PHASECHK.TRANS64 P0, [R7+URZ], R0 ;  /* 0x00000000070085a7 */ /* 0x000e64000800007f */
[----:B-1----:R-:W-:Y:S05]  /*1bbe0*/  @!P0 BRA `(.L_x_565) ;  /* 0xfffffffc00f08947 */ /* 0x002fea000383ffff */
[----:B------:R-:W-:Y:S05]  /*1bbf0*/  BRA `(.L_x_578) ;  /* 0xfffffff800e87947 */ /* 0x000fea000383ffff */
.L_x_579:
[----:B------:R-:W-:-:S00]  /*1bc00*/  BRA `(.L_x_579) ;  /* 0xfffffffc00fc7947 */ /* 0x000fc0000383ffff */
[----:B------:R-:W-:-:S00]  /*1bc10*/  NOP ;  /* 0x0000000000007918 */ /* 0x000fc00000000000 */
        /* <DEDUP_REMOVED lines=14> */
.L_x_580:


//--------------------- .nv.global.init           --------------------------
	.section	.nv.global.init,"aw",@progbits
.nv.global.init:
	.type		$str$22,@object
	.size		$str$22,($str$23 - $str$22)
$str$22:
        /*0000*/ 	.byte	0x6b, 0x5f, 0x74, 0x69, 0x6c, 0x65, 0x5f, 0x63, 0x6f, 0x75, 0x6e, 0x74, 0x20, 0x3e, 0x3d, 0x20
        /*0010*/ 	.byte	0x31, 0x00
	.type		$str$23,@object
	.size		$str$23,(__unnamed_1 - $str$23)
$str$23:
        /*0012*/ 	.byte	0x2f, 0x74, 0x6d, 0x70, 0x2f, 0x63, 0x75, 0x74, 0x6c, 0x61, 0x73, 0x73, 0x5f, 0x73, 0x77, 0x65
        /*0022*/ 	.byte	0x65, 0x70, 0x5f, 0x73, 0x72, 0x63, 0x2f, 0x69, 0x6e, 0x63, 0x6c, 0x75, 0x64, 0x65, 0x2f, 0x63
        /*0032*/ 	.byte	0x75, 0x74, 0x6c, 0x61, 0x73, 0x73, 0x2f, 0x67, 0x65, 0x6d, 0x6d, 0x2f, 0x63, 0x6f, 0x6c, 0x6c
        /*0042*/ 	.byte	0x65, 0x63, 0x74, 0x69, 0x76, 0x65, 0x2f, 0x73, 0x6d, 0x39, 0x30, 0x5f, 0x6d, 0x6d, 0x61, 0x5f
        /*0052*/ 	.byte	0x74, 0x6d, 0x61, 0x5f, 0x67, 0x6d, 0x6d, 0x61, 0x5f, 0x73, 0x73, 0x5f, 0x77, 0x61, 0x72, 0x70
        /*0062*/ 	.byte	0x73, 0x70, 0x65, 0x63, 0x69, 0x61, 0x6c, 0x69, 0x7a, 0x65, 0x64, 0x2e, 0x68, 0x70, 0x70, 0x00
	.type		__unnamed_1,@object
	.size		__unnamed_1,(.L_0 - __unnamed_1)
__unnamed_1:
        /* <DEDUP_REMOVED lines=181> */
        /*0bc2*/ 	.byte	0x65, 0x6e, 0x74, 0x69, 0x74, 0x79, 0x5d, 0x00
.L_0:


//--------------------- .nv.shared._ZN7cutlass13device_kernelINS_4gemm6kernel13GemmUniversalIN4cute5tupleIJiiiiEEENS1_10collective13CollectiveMmaINS1_34MainloopSm90TmaGmmaWarpSpecializedILi6ENS5_IJNS4_1CILi1EEESB_SB_EEENS1_35KernelTmaWarpSpecializedCooperativeEEENS5_IJNSA_ILi256EEESF_NSA_ILi64EEEEEENS_10bfloat16_tENS5_IJlSB_lEEESI_SJ_NS4_8TiledMMAINS4_8MMA_AtomIJNS4_4SM904GMMA28MMA_64x256x16_F32BF16BF16_SSILNSN_5MajorE0ELSP_0ELNSN_7ScaleInE1ELSQ_1EEEEEENS4_6LayoutINS5_IJNSA_ILi2EEESB_SB_EEENS5_IJSB_NSA_ILi0EEESW_EEEEENS5_IJNS4_10UnderscoreESZ_SZ_EEEEENS4_13SM90_TMA_LOADENS4_14ComposedLayoutINS4_7SwizzleILi3ELi4ELi3EEENS4_18smem_ptr_flag_bitsILi16EEENST_INS5_IJNSA_ILi8EEESG_EEENS5_IJSG_SB_EEEEEEEvNS4_8identityES12_S1C_vS1D_EENS_8epilogue10collective6detail29Sm90TmaWarpSpecializedAdapterINS1G_15DefaultEpilogueISI_SJ_SJ_NS1F_6thread17LinearCombinationISI_Li1EffLNS1K_9ScaleType4KindE0ELNS_15FloatRoundStyleE2ESI_EENS1_15EpilogueDefaultEEEEEvvEEEEvNT_6ParamsE --------------------------
	.section	.nv.shared._ZN7cutlass13device_kernelINS_4gemm6kernel13GemmUniversalIN4cute5tupleIJiiiiEEENS1_10collective13CollectiveMmaINS1_34MainloopSm90TmaGmmaWarpSpecializedILi6ENS5_IJNS4_1CILi1EEESB_SB_EEENS1_35KernelTmaWarpSpecializedCooperativeEEENS5_IJNSA_ILi256EEESF_NSA_ILi64EEEEEENS_10bfloat16_tENS5_IJlSB_lEEESI_SJ_NS4_8TiledMMAINS4_8MMA_AtomIJNS4_4SM904GMMA28MMA_64x256x16_F32BF16BF16_SSILNSN_5MajorE0ELSP_0ELNSN_7ScaleInE1ELSQ_1EEEEEENS4_6LayoutINS5_IJNSA_ILi2EEESB_SB_EEENS5_IJSB_NSA_ILi0EEESW_EEEEENS5_IJNS4_10UnderscoreESZ_SZ_EEEEENS4_13SM90_TMA_LOADENS4_14ComposedLayoutINS4_7SwizzleILi3ELi4ELi3EEENS4_18smem_ptr_flag_bitsILi16EEENST_INS5_IJNSA_ILi8EEESG_EEENS5_IJSG_SB_EEEEEEEvNS4_8identityES12_S1C_vS1D_EENS_8epilogue10collective6detail29Sm90TmaWarpSpecializedAdapterINS1G_15DefaultEpilogueISI_SJ_SJ_NS1F_6thread17LinearCombinationISI_Li1EffLNS1K_9ScaleType4KindE0ELNS_15FloatRoundStyleE2ESI_EENS1_15EpilogueDefaultEEEEEvvEEEEvNT_6ParamsE,"aw",@nobits
	.sectionflags	@""
	.align	16
	.zero		1024


//--------------------- .nv.shared.reserved.0     --------------------------
	.section	.nv.shared.reserved.0,"aw",@nobits
	.weak		__nv_reservedSMEM_offset_0_alias
	.size		__nv_reservedSMEM_offset_0_alias, 0, 0
	.other		__nv_reservedSMEM_offset_0_alias,@"STO_CUDA_RESERVED_SHARED STV_DEFAULT"
__nv_reservedSMEM_offset_0_alias:
	.zero		0


//--------------------- .nv.global                --------------------------
	.section	.nv.global,"aw",@nobits
.nv.global:
	.type		_ZN40_INTERNAL_65dcd9d9_4_k_cu_61eb9899_224864cute1_E,@object
	.size		_ZN40_INTERNAL_65dcd9d9_4_k_cu_61eb9899_224864cute1_E,(_ZN40_INTERNAL_65dcd9d9_4_k_cu_61eb9899_224864cuda3std3__45__cpo6cbeginE - _ZN40_INTERNAL_65dcd9d9_4_k_cu_61eb9899_224864cute1_E)
_ZN40_INTERNAL_65dcd9d9_4_k_cu_61eb9899_224864cute1_E:
	.zero		1
	.type		_ZN40_INTERNAL_65dcd9d9_4_k_cu_61eb9899_224864cuda3std3__45__cpo6cbeginE,@object
	.size		_ZN40_INTERNAL_65dcd9d9_4_k_cu_61eb9899_224864cuda3std3__45__cpo6cbeginE,(_ZN40_INTERNAL_65dcd9d9_4_k_cu_61eb9899_224864cuda3std3__48in_placeE - _ZN40_INTERNAL_65dcd9d9_4_k_cu_61eb9899_224864cuda3std3__45__cpo6cbeginE)
_ZN40_INTERNAL_65dcd9d9_4_k_cu_61eb9899_224864cuda3std3__45__cpo6cbeginE:
	.zero		1
	.type		_ZN40_INTERNAL_65dcd9d9_4_k_cu_61eb9899_224864cuda3std3__48in_placeE,@object
	.size		_ZN40_INTERNAL_65dcd9d9_4_k_cu_61eb9899_224864cuda3std3__48in_placeE,(_ZN40_INTERNAL_65dcd9d9_4_k_cu_61eb9899_224864cuda3std6ranges3__45__cpo9iter_moveE - _ZN40_INTERNAL_65dcd9d9_4_k_cu_61eb9899_224864cuda3std3__48in_placeE)
_ZN40_INTERNAL_65dcd9d9_4_k_cu_61eb9899_224864cuda3std3__48in_placeE:
	.zero		1
	.type		_ZN40_INTERNAL_65dcd9d9_4_k_cu_61eb9899_224864cuda3std6ranges3__45__cpo9iter_moveE,@object
	.size		_ZN40_INTERNAL_65dcd9d9_4_k_cu_61eb9899_224864cuda3std6ranges3__45__cpo9iter_moveE,(_ZN40_INTERNAL_65dcd9d9_4_k_cu_61eb9899_224864cuda3std3__45__cpo5beginE - _ZN40_INTERNAL_65dcd9d9_4_k_cu_61eb9899_224864cuda3std6ranges3__45__cpo9iter_moveE)
_ZN40_INTERNAL_65dcd9d9_4_k_cu_61eb9899_224864cuda3std6ranges3__45__cpo9iter_moveE:
	.zero		1
	.type		_ZN40_INTERNAL_65dcd9d9_4_k_cu_61eb9899_224864cuda3std3__45__cpo5beginE,@object
	.size		_ZN40_INTERNAL_65dcd9d9_4_k_cu_61eb9899_224864cuda3std3__45__cpo5beginE,(_ZN40_INTERNAL_65dcd9d9_4_k_cu_61eb9899_224864cuda3std3__442_GLOBAL__N__65dcd9d9_4_k_cu_61eb9899_224866ignoreE - _ZN40_INTERNAL_65dcd9d9_4_k_cu_61eb9899_224864cuda3std3__45__cpo5beginE)
_ZN40_INTERNAL_65dcd9d9_4_k_cu_61eb9899_224864cuda3std3__45__cpo5beginE:
	.zero		1
	.type		_ZN40_INTERNAL_65dcd9d9_4_k_cu_61eb9899_224864cuda3std3__442_GLOBAL__N__65dcd9d9_4_k_cu_61eb9899_224866ignoreE,@object
	.size		_ZN40_INTERNAL_65dcd9d9_4_k_cu_61eb9899_224864cuda3std3__442_GLOBAL__N__65dcd9d9_4_k_cu_61eb9899_224866ignoreE,(_ZN40_INTERNAL_65dcd9d9_4_k_cu_61eb9899_224864cute7productE - _ZN40_INTERNAL_65dcd9d9_4_k_cu_61eb9899_224864cuda3std3__442_GLOBAL__N__65dcd9d9_4_k_cu_61eb9899_224866ignoreE)
_ZN40_INTERNAL_65dcd9d9_4_k_cu_61eb9899_224864cuda3std3__442_GLOBAL__N__65dcd9d9_4_k_cu_61eb9899_224866ignoreE:
	.zero		1
	.type		_ZN40_INTERNAL_65dcd9d9_4_k_cu_61eb9899_224864cute7productE,@object
	.size		_ZN40_INTERNAL_65dcd9d9_4_k_cu_61eb9899_224864cute7productE,(_ZN40_INTERNAL_65dcd9d9_4_k_cu_61eb9899_224864cuda3std3__45__cpo3endE - _ZN40_INTERNAL_65dcd9d9_4_k_cu_61eb9899_224864cute7productE)
_ZN40_INTERNAL_65dcd9d9_4_k_cu_61eb9899_224864cute7productE:
	.zero		1
	.type		_ZN40_INTERNAL_65dcd9d9_4_k_cu_61eb9899_224864cuda3std3__45__cpo3endE,@object
	.size		_ZN40_INTERNAL_65dcd9d9_4_k_cu_61eb9899_224864cuda3std3__45__cpo3endE,(_ZN40_INTERNAL_65dcd9d9_4_k_cu_61eb9899_224864cuda3std3__419piecewise_constructE - _ZN40_INTERNAL_65dcd9d9_4_k_cu_61eb9899_224864cuda3std3__45__cpo3endE)
_ZN40_INTERNAL_65dcd9d9_4_k_cu_61eb9899_224864cuda3std3__45__cpo3endE:
	.zero		1
	.type		_ZN40_INTERNAL_65dcd9d9_4_k_cu_61eb9899_224864cuda3std3__419piecewise_constructE,@object
	.size		_ZN40_INTERNAL_65dcd9d9_4_k_cu_61eb9899_224864cuda3std3__419piecewise_constructE,(_ZN40_INTERNAL_65dcd9d9_4_k_cu_61eb9899_224864cuda3std3__45__cpo4cendE - _ZN40_INTERNAL_65dcd9d9_4_k_cu_61eb9899_224864cuda3std3__419piecewise_constructE)
_ZN40_INTERNAL_65dcd9d9_4_k_cu_61eb9899_224864cuda3std3__419piecewise_constructE:
	.zero		1
	.type		_ZN40_INTERNAL_65dcd9d9_4_k_cu_61eb9899_224864cuda3std3__45__cpo4cendE,@object
	.size		_ZN40_INTERNAL_65dcd9d9_4_k_cu_61eb9899_224864cuda3std3__45__cpo4cendE,(_ZN40_INTERNAL_65dcd9d9_4_k_cu_61eb9899_224864cuda3std6ranges3__45__cpo4swapE - _ZN40_INTERNAL_65dcd9d9_4_k_cu_61eb9899_224864cuda3std3__45__cpo4cendE)
_ZN40_INTERNAL_65dcd9d9_4_k_cu_61eb9899_224864cuda3std3__45__cpo4cendE:
	.zero		1
	.type		_ZN40_INTERNAL_65dcd9d9_4_k_cu_61eb9899_224864cuda3std6ranges3__45__cpo4swapE,@object
	.size		_ZN40_INTERNAL_65dcd9d9_4_k_cu_61eb9899_224864cuda3std6ranges3__45__cpo4swapE,(.L_8 - _ZN40_INTERNAL_65dcd9d9_4_k_cu_61eb9899_224864cuda3std6ranges3__45__cpo4swapE)
_ZN40_INTERNAL_65dcd9d9_4_k_cu_61eb9899_224864cuda3std6ranges3__45__cpo4swapE:
	.zero		1
.L_8:


//--------------------- .nv.constant0._ZN7cutlass13device_kernelINS_4gemm6kernel13GemmUniversalIN4cute5tupleIJiiiiEEENS1_10collective13CollectiveMmaINS1_34MainloopSm90TmaGmmaWarpSpecializedILi6ENS5_IJNS4_1CILi1EEESB_SB_EEENS1_35KernelTmaWarpSpecializedCooperativeEEENS5_IJNSA_ILi256EEESF_NSA_ILi64EEEEEENS_10bfloat16_tENS5_IJlSB_lEEESI_SJ_NS4_8TiledMMAINS4_8MMA_AtomIJNS4_4SM904GMMA28MMA_64x256x16_F32BF16BF16_SSILNSN_5MajorE0ELSP_0ELNSN_7ScaleInE1ELSQ_1EEEEEENS4_6LayoutINS5_IJNSA_ILi2EEESB_SB_EEENS5_IJSB_NSA_ILi0EEESW_EEEEENS5_IJNS4_10UnderscoreESZ_SZ_EEEEENS4_13SM90_TMA_LOADENS4_14ComposedLayoutINS4_7SwizzleILi3ELi4ELi3EEENS4_18smem_ptr_flag_bitsILi16EEENST_INS5_IJNSA_ILi8EEESG_EEENS5_IJSG_SB_EEEEEEEvNS4_8identityES12_S1C_vS1D_EENS_8epilogue10collective6detail29Sm90TmaWarpSpecializedAdapterINS1G_15DefaultEpilogueISI_SJ_SJ_NS1F_6thread17LinearCombinationISI_Li1EffLNS1K_9ScaleType4KindE0ELNS_15FloatRoundStyleE2ESI_EENS1_15EpilogueDefaultEEEEEvvEEEEvNT_6ParamsE --------------------------
	.section	.nv.constant0._ZN7cutlass13device_kernelINS_4gemm6kernel13GemmUniversalIN4cute5tupleIJiiiiEEENS1_10collective13CollectiveMmaINS1_34MainloopSm90TmaGmmaWarpSpecializedILi6ENS5_IJNS4_1CILi1EEESB_SB_EEENS1_35KernelTmaWarpSpecializedCooperativeEEENS5_IJNSA_ILi256EEESF_NSA_ILi64EEEEEENS_10bfloat16_tENS5_IJlSB_lEEESI_SJ_NS4_8TiledMMAINS4_8MMA_AtomIJNS4_4SM904GMMA28MMA_64x256x16_F32BF16BF16_SSILNSN_5MajorE0ELSP_0ELNSN_7ScaleInE1ELSQ_1EEEEEENS4_6LayoutINS5_IJNSA_ILi2EEESB_SB_EEENS5_IJSB_NSA_ILi0EEESW_EEEEENS5_IJNS4_10UnderscoreESZ_SZ_EEEEENS4_13SM90_TMA_LOADENS4_14ComposedLayoutINS4_7SwizzleILi3ELi4ELi3EEENS4_18smem_ptr_flag_bitsILi16EEENST_INS5_IJNSA_ILi8EEESG_EEENS5_IJSG_SB_EEEEEEEvNS4_8identityES12_S1C_vS1D_EENS_8epilogue10collective6detail29Sm90TmaWarpSpecializedAdapterINS1G_15DefaultEpilogueISI_SJ_SJ_NS1F_6thread17LinearCombinationISI_Li1EffLNS1K_9ScaleType4KindE0ELNS_15FloatRoundStyleE2ESI_EENS1_15EpilogueDefaultEEEEEvvEEEEvNT_6ParamsE,"a",@progbits
	.sectionflags	@""
	.align	4
.nv.constant0._ZN7cutlass13device_kernelINS_4gemm6kernel13GemmUniversalIN4cute5tupleIJiiiiEEENS1_10collective13CollectiveMmaINS1_34MainloopSm90TmaGmmaWarpSpecializedILi6ENS5_IJNS4_1CILi1EEESB_SB_EEENS1_35KernelTmaWarpSpecializedCooperativeEEENS5_IJNSA_ILi256EEESF_NSA_ILi64EEEEEENS_10bfloat16_tENS5_IJlSB_lEEESI_SJ_NS4_8TiledMMAINS4_8MMA_AtomIJNS4_4SM904GMMA28MMA_64x256x16_F32BF16BF16_SSILNSN_5MajorE0ELSP_0ELNSN_7ScaleInE1ELSQ_1EEEEEENS4_6LayoutINS5_IJNSA_ILi2EEESB_SB_EEENS5_IJSB_NSA_ILi0EEESW_EEEEENS5_IJNS4_10UnderscoreESZ_SZ_EEEEENS4_13SM90_TMA_LOADENS4_14ComposedLayoutINS4_7SwizzleILi3ELi4ELi3EEENS4_18smem_ptr_flag_bitsILi16EEENST_INS5_IJNSA_ILi8EEESG_EEENS5_IJSG_SB_EEEEEEEvNS4_8identityES12_S1C_vS1D_EENS_8epilogue10collective6detail29Sm90TmaWarpSpecializedAdapterINS1G_15DefaultEpilogueISI_SJ_SJ_NS1F_6thread17LinearCombinationISI_Li1EffLNS1K_9ScaleType4KindE0ELNS_15FloatRoundStyleE2ESI_EENS1_15EpilogueDefaultEEEEEvvEEEEvNT_6ParamsE:
	.zero		1664


//--------------------- SYMBOLS --------------------------

	.type		.nv.reservedSmem.offset0,@object
	.size		.nv.reservedSmem.offset0,0x4
	.type		__assertfail,@function
